// auto-generated by cutlass_sweep.gemm — config: {"arch": "sm_90", "cluster_m": 1, "cluster_n": 1, "dtype": "bf16", "dtype_b": "bf16", "layout": "nt", "stages": 3, "tile_k": 64, "tile_m": 256, "tile_n": 64}
#include "cutlass/cutlass.h"
#include "cutlass/gemm/collective/collective_builder.hpp"
#include "cutlass/gemm/device/gemm_universal_adapter.h"
#include "cutlass/gemm/kernel/gemm_universal.hpp"
#include "cutlass/epilogue/collective/collective_builder.hpp"

using ElemA = cutlass::bfloat16_t;
using ElemB = cutlass::bfloat16_t;
using ElemCD = cutlass::bfloat16_t;
using Acc  = float;
using TileShape    = cute::Shape<cute::_256, cute::_64, cute::_64>;
using ClusterShape = cute::Shape<cute::_1, cute::_1, cute::_1>;

using CollectiveEpilogue = typename cutlass::epilogue::collective::CollectiveBuilder<
    cutlass::arch::Sm90, cutlass::arch::OpClassTensorOp,
    TileShape, ClusterShape,
    cutlass::epilogue::collective::EpilogueTileAuto,
    Acc, Acc,
    ElemCD, cutlass::layout::RowMajor, 128 / cutlass::sizeof_bits<ElemCD>::value,
    ElemCD, cutlass::layout::RowMajor, 128 / cutlass::sizeof_bits<ElemCD>::value,
    cutlass::epilogue::collective::EpilogueScheduleAuto
  >::CollectiveOp;

using CollectiveMainloop = typename cutlass::gemm::collective::CollectiveBuilder<
    cutlass::arch::Sm90, cutlass::arch::OpClassTensorOp,
    ElemA, cutlass::layout::RowMajor, 128 / cutlass::sizeof_bits<ElemA>::value,
    ElemB, cutlass::layout::ColumnMajor, 128 / cutlass::sizeof_bits<ElemB>::value,
    Acc,
    TileShape, ClusterShape,
    cutlass::gemm::collective::StageCount<3>,
    cutlass::gemm::collective::KernelScheduleAuto
  >::CollectiveOp;

using GemmKernel = cutlass::gemm::kernel::GemmUniversal<
    cute::Shape<int,int,int,int>,
    CollectiveMainloop,
    CollectiveEpilogue
>;
using Gemm = cutlass::gemm::device::GemmUniversalAdapter<GemmKernel>;

// Force the device kernel symbol into the cubin without needing a host main.
auto* _anchor = &cutlass::device_kernel<GemmKernel>;


// ===== COMPILED SASS (sm_90a) =====

	.target	sm_90a

	.elftype	@"ET_EXEC"


//--------------------- .note.nv.tkinfo           --------------------------
	.section	.note.nv.tkinfo,"",@"SHT_NOTE"
	.sectionflags	@"SHF_NOTE_NV_TKINFO"
	.tkinfo
        /*0018*/ 	.word	0x00000002
        /*0030*/ 	.string	""
        /*0030*/ 	.string	"ptxas"
        /*0030*/ 	.string	"Cuda compilation tools, release 13.0, V13.0.88"
        /*0030*/ 	.string	"Build cuda_13.0.r13.0/compiler.36424714_0"
        /*0030*/ 	.string	"-arch sm_90a -m 64 "



//--------------------- .note.nv.cuinfo           --------------------------
	.section	.note.nv.cuinfo,"",@"SHT_NOTE"
	.sectionflags	@"SHF_NOTE_NV_CUINFO"
        /*0018*/ 	.short	0x0002
        /*001a*/ 	.short	0x005a
        /*001c*/ 	.short	0x0082
	.zero		2


//--------------------- .nv.info                  --------------------------
	.section	.nv.info,"",@"SHT_CUDA_INFO"
	.align	4


	//----- nvinfo : EIATTR_REGCOUNT
	.align		4
        /*0000*/ 	.byte	0x04, 0x2f
        /*0002*/ 	.short	(.L_15 - .L_14)
	.align		4
.L_14:
        /*0004*/ 	.word	index@(_ZN7cutlass13device_kernelINS_4gemm6kernel13GemmUniversalIN4cute5tupleIJiiiiEEENS1_10collective13CollectiveMmaINS1_34MainloopSm90TmaGmmaWarpSpecializedILi3ENS5_IJNS4_1CILi1EEESB_SB_EEENS1_35KernelTmaWarpSpecializedCooperativeEEENS5_IJNSA_ILi256EEENSA_ILi64EEESG_EEENS_10bfloat16_tENS5_IJlSB_lEEESI_SJ_NS4_8TiledMMAINS4_8MMA_AtomIJNS4_4SM904GMMA27MMA_64x64x16_F32BF16BF16_SSILNSN_5MajorE0ELSP_0ELNSN_7ScaleInE1ELSQ_1EEEEEENS4_6LayoutINS5_IJNSA_ILi2EEESB_SB_EEENS5_IJSB_NSA_ILi0EEESW_EEEEENS5_IJNS4_10UnderscoreESZ_SZ_EEEEENS4_13SM90_TMA_LOADENS4_14ComposedLayoutINS4_7SwizzleILi3ELi4ELi3EEENS4_18smem_ptr_flag_bitsILi16EEENST_INS5_IJNSA_ILi8EEESG_EEENS5_IJSG_SB_EEEEEEEvNS4_8identityES12_S1C_vS1D_EENS_8epilogue10collective6detail29Sm90TmaWarpSpecializedAdapterINS1G_15DefaultEpilogueISI_SJ_SJ_NS1F_6thread17LinearCombinationISI_Li1EffLNS1K_9ScaleType4KindE0ELNS_15FloatRoundStyleE2ESI_EENS1_15EpilogueDefaultEEEEEvvEEEEvNT_6ParamsE)
        /*0008*/ 	.word	0x000000a8


	//----- nvinfo : EIATTR_FRAME_SIZE
	.align		4
.L_15:
        /*000c*/ 	.byte	0x04, 0x11
        /*000e*/ 	.short	(.L_17 - .L_16)
	.align		4
.L_16:
        /*0010*/ 	.word	index@(_ZN7cutlass13device_kernelINS_4gemm6kernel13GemmUniversalIN4cute5tupleIJiiiiEEENS1_10collective13CollectiveMmaINS1_34MainloopSm90TmaGmmaWarpSpecializedILi3ENS5_IJNS4_1CILi1EEESB_SB_EEENS1_35KernelTmaWarpSpecializedCooperativeEEENS5_IJNSA_ILi256EEENSA_ILi64EEESG_EEENS_10bfloat16_tENS5_IJlSB_lEEESI_SJ_NS4_8TiledMMAINS4_8MMA_AtomIJNS4_4SM904GMMA27MMA_64x64x16_F32BF16BF16_SSILNSN_5MajorE0ELSP_0ELNSN_7ScaleInE1ELSQ_1EEEEEENS4_6LayoutINS5_IJNSA_ILi2EEESB_SB_EEENS5_IJSB_NSA_ILi0EEESW_EEEEENS5_IJNS4_10UnderscoreESZ_SZ_EEEEENS4_13SM90_TMA_LOADENS4_14ComposedLayoutINS4_7SwizzleILi3ELi4ELi3EEENS4_18smem_ptr_flag_bitsILi16EEENST_INS5_IJNSA_ILi8EEESG_EEENS5_IJSG_SB_EEEEEEEvNS4_8identityES12_S1C_vS1D_EENS_8epilogue10collective6detail29Sm90TmaWarpSpecializedAdapterINS1G_15DefaultEpilogueISI_SJ_SJ_NS1F_6thread17LinearCombinationISI_Li1EffLNS1K_9ScaleType4KindE0ELNS_15FloatRoundStyleE2ESI_EENS1_15EpilogueDefaultEEEEEvvEEEEvNT_6ParamsE)
        /*0014*/ 	.word	0x00000000


	//----- nvinfo : EIATTR_MIN_STACK_SIZE
	.align		4
.L_17:
        /*0018*/ 	.byte	0x04, 0x12
        /*001a*/ 	.short	(.L_19 - .L_18)
	.align		4
.L_18:
        /*001c*/ 	.word	index@(_ZN7cutlass13device_kernelINS_4gemm6kernel13GemmUniversalIN4cute5tupleIJiiiiEEENS1_10collective13CollectiveMmaINS1_34MainloopSm90TmaGmmaWarpSpecializedILi3ENS5_IJNS4_1CILi1EEESB_SB_EEENS1_35KernelTmaWarpSpecializedCooperativeEEENS5_IJNSA_ILi256EEENSA_ILi64EEESG_EEENS_10bfloat16_tENS5_IJlSB_lEEESI_SJ_NS4_8TiledMMAINS4_8MMA_AtomIJNS4_4SM904GMMA27MMA_64x64x16_F32BF16BF16_SSILNSN_5MajorE0ELSP_0ELNSN_7ScaleInE1ELSQ_1EEEEEENS4_6LayoutINS5_IJNSA_ILi2EEESB_SB_EEENS5_IJSB_NSA_ILi0EEESW_EEEEENS5_IJNS4_10UnderscoreESZ_SZ_EEEEENS4_13SM90_TMA_LOADENS4_14ComposedLayoutINS4_7SwizzleILi3ELi4ELi3EEENS4_18smem_ptr_flag_bitsILi16EEENST_INS5_IJNSA_ILi8EEESG_EEENS5_IJSG_SB_EEEEEEEvNS4_8identityES12_S1C_vS1D_EENS_8epilogue10collective6detail29Sm90TmaWarpSpecializedAdapterINS1G_15DefaultEpilogueISI_SJ_SJ_NS1F_6thread17LinearCombinationISI_Li1EffLNS1K_9ScaleType4KindE0ELNS_15FloatRoundStyleE2ESI_EENS1_15EpilogueDefaultEEEEEvvEEEEvNT_6ParamsE)
        /*0020*/ 	.word	0x00000000
.L_19:


//--------------------- .nv.compat                --------------------------
	.section	.nv.compat,"",@"SHT_CUDA_COMPAT_INFO"
	.align	4
        /*0000*/ 	.byte	0x02, 0x09, 0x01, 0x00, 0x02, 0x02, 0x04, 0x00, 0x02, 0x05, 0x05, 0x00, 0x03, 0x07, 0x01, 0x01
        /*0010*/ 	.byte	0x02, 0x03, 0x01, 0x00, 0x02, 0x06, 0x01, 0x00, 0x04, 0x0b, 0x08, 0x00, 0x00, 0x00, 0x00, 0x00
        /*0020*/ 	.byte	0x00, 0x00, 0x00, 0x00


//--------------------- .nv.info._ZN7cutlass13device_kernelINS_4gemm6kernel13GemmUniversalIN4cute5tupleIJiiiiEEENS1_10collective13CollectiveMmaINS1_34MainloopSm90TmaGmmaWarpSpecializedILi3ENS5_IJNS4_1CILi1EEESB_SB_EEENS1_35KernelTmaWarpSpecializedCooperativeEEENS5_IJNSA_ILi256EEENSA_ILi64EEESG_EEENS_10bfloat16_tENS5_IJlSB_lEEESI_SJ_NS4_8TiledMMAINS4_8MMA_AtomIJNS4_4SM904GMMA27MMA_64x64x16_F32BF16BF16_SSILNSN_5MajorE0ELSP_0ELNSN_7ScaleInE1ELSQ_1EEEEEENS4_6LayoutINS5_IJNSA_ILi2EEESB_SB_EEENS5_IJSB_NSA_ILi0EEESW_EEEEENS5_IJNS4_10UnderscoreESZ_SZ_EEEEENS4_13SM90_TMA_LOADENS4_14ComposedLayoutINS4_7SwizzleILi3ELi4ELi3EEENS4_18smem_ptr_flag_bitsILi16EEENST_INS5_IJNSA_ILi8EEESG_EEENS5_IJSG_SB_EEEEEEEvNS4_8identityES12_S1C_vS1D_EENS_8epilogue10collective6detail29Sm90TmaWarpSpecializedAdapterINS1G_15DefaultEpilogueISI_SJ_SJ_NS1F_6thread17LinearCombinationISI_Li1EffLNS1K_9ScaleType4KindE0ELNS_15FloatRoundStyleE2ESI_EENS1_15EpilogueDefaultEEEEEvvEEEEvNT_6ParamsE --------------------------
	.section	.nv.info._ZN7cutlass13device_kernelINS_4gemm6kernel13GemmUniversalIN4cute5tupleIJiiiiEEENS1_10collective13CollectiveMmaINS1_34MainloopSm90TmaGmmaWarpSpecializedILi3ENS5_IJNS4_1CILi1EEESB_SB_EEENS1_35KernelTmaWarpSpecializedCooperativeEEENS5_IJNSA_ILi256EEENSA_ILi64EEESG_EEENS_10bfloat16_tENS5_IJlSB_lEEESI_SJ_NS4_8TiledMMAINS4_8MMA_AtomIJNS4_4SM904GMMA27MMA_64x64x16_F32BF16BF16_SSILNSN_5MajorE0ELSP_0ELNSN_7ScaleInE1ELSQ_1EEEEEENS4_6LayoutINS5_IJNSA_ILi2EEESB_SB_EEENS5_IJSB_NSA_ILi0EEESW_EEEEENS5_IJNS4_10UnderscoreESZ_SZ_EEEEENS4_13SM90_TMA_LOADENS4_14ComposedLayoutINS4_7SwizzleILi3ELi4ELi3EEENS4_18smem_ptr_flag_bitsILi16EEENST_INS5_IJNSA_ILi8EEESG_EEENS5_IJSG_SB_EEEEEEEvNS4_8identityES12_S1C_vS1D_EENS_8epilogue10collective6detail29Sm90TmaWarpSpecializedAdapterINS1G_15DefaultEpilogueISI_SJ_SJ_NS1F_6thread17LinearCombinationISI_Li1EffLNS1K_9ScaleType4KindE0ELNS_15FloatRoundStyleE2ESI_EENS1_15EpilogueDefaultEEEEEvvEEEEvNT_6ParamsE,"",@"SHT_CUDA_INFO"
	.sectionflags	@""
	.align	4


	//----- nvinfo : EIATTR_CUDA_API_VERSION
	.align		4
        /*0000*/ 	.byte	0x04, 0x37
        /*0002*/ 	.short	(.L_21 - .L_20)
.L_20:
        /*0004*/ 	.word	0x00000082


	//----- nvinfo : EIATTR_KPARAM_INFO
	.align		4
.L_21:
        /*0008*/ 	.byte	0x04, 0x17
        /*000a*/ 	.short	(.L_23 - .L_22)
.L_22:
        /*000c*/ 	.word	0x00000000
        /*0010*/ 	.short	0x0000
        /*0012*/ 	.short	0x0070
        /*0014*/ 	.byte	0x00, 0xf0, 0x01, 0x10


	//----- nvinfo : EIATTR_SPARSE_MMA_MASK
	.align		4
.L_23:
        /*0018*/ 	.byte	0x03, 0x50
        /*001a*/ 	.short	0x0000


	//----- nvinfo : EIATTR_MAXREG_COUNT
	.align		4
        /*001c*/ 	.byte	0x03, 0x1b
        /*001e*/ 	.short	0x00a8


	//----- nvinfo : EIATTR_NUM_BARRIERS
	.align		4
        /*0020*/ 	.byte	0x02, 0x4c
        /*0022*/ 	.byte	0x01
	.zero		1


	//----- nvinfo : EIATTR_EXTERNS
	.align		4
        /*0024*/ 	.byte	0x04, 0x0f
        /*0026*/ 	.short	(.L_25 - .L_24)


	//   ....[0]....
	.align		4
.L_24:
        /*0028*/ 	.word	index@(__assertfail)


	//----- nvinfo : EIATTR_MERCURY_ISA_VERSION
	.align		4
.L_25:
        /*002c*/ 	.byte	0x03, 0x5f
        /*002e*/ 	.short	0x0101


	//----- nvinfo : EIATTR_INT_WARP_WIDE_INSTR_OFFSETS
	.align		4
        /*0030*/ 	.byte	0x04, 0x31
        /*0032*/ 	.short	(.L_27 - .L_26)


	//   ....[0]....
.L_26:
        /*0034*/ 	.word	0x00000360


	//   ....[1]....
        /*0038*/ 	.word	0x00000370


	//   ....[2]....
        /*003c*/ 	.word	0x000004b0


	//----- nvinfo : EIATTR_COOP_GROUP_MASK_REGIDS
	.align		4
.L_27:
        /*0040*/ 	.byte	0x04, 0x29
        /*0042*/ 	.short	(.L_29 - .L_28)


	//   ....[0]....
.L_28:
        /*0044*/ 	.word	0xffffffff


	//   ....[1]....
        /*0048*/ 	.word	0xffffffff


	//   ....[2]....
        /*004c*/ 	.word	0xffffffff


	//   ....[3]....
        /*0050*/ 	.word	0xffffffff


	//   ....[4]....
        /*0054*/ 	.word	0xffffffff


	//----- nvinfo : EIATTR_COOP_GROUP_INSTR_OFFSETS
	.align		4
.L_29:
        /*0058*/ 	.byte	0x04, 0x28
        /*005a*/ 	.short	(.L_31 - .L_30)


	//   ....[0]....
.L_30:
        /*005c*/ 	.word	0x00000060


	//   ....[1]....
        /*0060*/ 	.word	0x00000070


	//   ....[2]....
        /*0064*/ 	.word	0x00000130


	//   ....[3]....
        /*0068*/ 	.word	0x000002a0


	//   ....[4]....
        /*006c*/ 	.word	0x00000f60


	//----- nvinfo : EIATTR_REG_RECONFIG
	.align		4
.L_31:
        /*0070*/ 	.byte	0x01, 0x54
	.zero		2


	//----- nvinfo : EIATTR_SYSCALL_OFFSETS
	.align		4
        /*0074*/ 	.byte	0x04, 0x46
        /*0076*/ 	.short	(.L_33 - .L_32)


	//   ....[0]....
.L_32:
        /*0078*/ 	.word	0x00001120


	//----- nvinfo : EIATTR_MBARRIER_INSTR_OFFSETS
	.align		4
.L_33:
        /*007c*/ 	.byte	0x04, 0x39
        /*007e*/ 	.short	(.L_35 - .L_34)


	//   ....[0]....
.L_34:
        /*0080*/ 	.word	0x00000230
        /*0084*/ 	.word	0x000000ff
        /*0088*/ 	.word	0x00000000
        /*008c*/ 	.short	0x0100
        /*008e*/ 	.byte	0x08
	.zero		1


	//   ....[1]....
        /*0090*/ 	.word	0x00000240
        /*0094*/ 	.word	0x000000ff
        /*0098*/ 	.word	0x00000018
        /*009c*/ 	.short	0x0100
        /*009e*/ 	.byte	0x08
	.zero		1


	//   ....[2]....
        /*00a0*/ 	.word	0x00000250
        /*00a4*/ 	.word	0x000000ff
        /*00a8*/ 	.word	0x00000008
        /*00ac*/ 	.short	0x0100
        /*00ae*/ 	.byte	0x08
	.zero		1


	//   ....[3]....
        /*00b0*/ 	.word	0x00000260
        /*00b4*/ 	.word	0x000000ff
        /*00b8*/ 	.word	0x00000020
        /*00bc*/ 	.short	0x0100
        /*00be*/ 	.byte	0x08
	.zero		1


	//   ....[4]....
        /*00c0*/ 	.word	0x00000270
        /*00c4*/ 	.word	0x000000ff
        /*00c8*/ 	.word	0x00000010
        /*00cc*/ 	.short	0x0100
        /*00ce*/ 	.byte	0x08
	.zero		1


	//   ....[5]....
        /*00d0*/ 	.word	0x00000280
        /*00d4*/ 	.word	0x000000ff
        /*00d8*/ 	.word	0x00000028
        /*00dc*/ 	.short	0x0100
        /*00de*/ 	.byte	0x08
	.zero		1


	//   ....[6]....
        /*00e0*/ 	.word	0x00000520
        /*00e4*/ 	.word	0x000000ff
        /*00e8*/ 	.word	0x00000040
        /*00ec*/ 	.short	0x0100
        /*00ee*/ 	.byte	0x06
	.zero		1


	//   ....[7]....
        /*00f0*/ 	.word	0x00000580
        /*00f4*/ 	.word	0x000000ff
        /*00f8*/ 	.word	0x00000048
        /*00fc*/ 	.short	0x0100
        /*00fe*/ 	.byte	0x06
	.zero		1


	//   ....[8]....
        /*0100*/ 	.word	0x000011a0
        /*0104*/ 	.word	0x00000003
        /*0108*/ 	.word	0x00000000
        /*010c*/ 	.short	0x010a
        /*010e*/ 	.byte	0x3f
	.zero		1


	//   ....[9]....
        /*0110*/ 	.word	0x000011e0
        /*0114*/ 	.word	0x00000003
        /*0118*/ 	.word	0x00000000
        /*011c*/ 	.short	0x010a
        /*011e*/ 	.byte	0x3f
	.zero		1


	//   ....[10]....
        /*0120*/ 	.word	0x00001700
        /*0124*/ 	.word	0x000000ff
        /*0128*/ 	.word	0x00000000
        /*012c*/ 	.short	0x010a
        /*012e*/ 	.byte	0x08
	.zero		1


	//   ....[11]....
        /*0130*/ 	.word	0x00001740
        /*0134*/ 	.word	0x000000ff
        /*0138*/ 	.word	0x00000000
        /*013c*/ 	.short	0x010a
        /*013e*/ 	.byte	0x08
	.zero		1


	//   ....[12]....
        /*0140*/ 	.word	0x00001b20
        /*0144*/ 	.word	0x000000ff
        /*0148*/ 	.word	0x00000000
        /*014c*/ 	.short	0x0101
        /*014e*/ 	.byte	0x08
	.zero		1


	//   ....[13]....
        /*0150*/ 	.word	0x00001d20
        /*0154*/ 	.word	0x000000ff
        /*0158*/ 	.word	0x00000000
        /*015c*/ 	.short	0x0101
        /*015e*/ 	.byte	0x06
	.zero		1


	//   ....[14]....
        /*0160*/ 	.word	0x00007e10
        /*0164*/ 	.word	0x0000000e
        /*0168*/ 	.word	0x00000018
        /*016c*/ 	.short	0x010a
        /*016e*/ 	.byte	0x3f
	.zero		1


	//   ....[15]....
        /*0170*/ 	.word	0x00008190
        /*0174*/ 	.word	0x00000006
        /*0178*/ 	.word	0x00000048
        /*017c*/ 	.short	0x0101
        /*017e*/ 	.byte	0x3f
	.zero		1


	//   ....[16]....
        /*0180*/ 	.word	0x000088c0
        /*0184*/ 	.word	0x00000007
        /*0188*/ 	.word	0x00000000
        /*018c*/ 	.short	0x010a
        /*018e*/ 	.byte	0x3f
	.zero		1


	//   ....[17]....
        /*0190*/ 	.word	0x00008940
        /*0194*/ 	.word	0x00000009
        /*0198*/ 	.word	0x00000000
        /*019c*/ 	.short	0x010a
        /*019e*/ 	.byte	0x3f
	.zero		1


	//   ....[18]....
        /*01a0*/ 	.word	0x000089d0
        /*01a4*/ 	.word	0x00000003
        /*01a8*/ 	.word	0x00000000
        /*01ac*/ 	.short	0x010a
        /*01ae*/ 	.byte	0x3f
	.zero		1


	//   ....[19]....
        /*01b0*/ 	.word	0x00008a30
        /*01b4*/ 	.word	0x00000003
        /*01b8*/ 	.word	0x00000000
        /*01bc*/ 	.short	0x010a
        /*01be*/ 	.byte	0x3f
	.zero		1


	//   ....[20]....
        /*01c0*/ 	.word	0x00008a90
        /*01c4*/ 	.word	0x00000004
        /*01c8*/ 	.word	0x00000000
        /*01cc*/ 	.short	0x010a
        /*01ce*/ 	.byte	0x3f
	.zero		1


	//   ....[21]....
        /*01d0*/ 	.word	0x00008b60
        /*01d4*/ 	.word	0x0000000e
        /*01d8*/ 	.word	0x00000018
        /*01dc*/ 	.short	0x010a
        /*01de*/ 	.byte	0x3f
	.zero		1


	//   ....[22]....
        /*01e0*/ 	.word	0x00008c30
        /*01e4*/ 	.word	0x00000007
        /*01e8*/ 	.word	0x00000000
        /*01ec*/ 	.short	0x010a
        /*01ee*/ 	.byte	0x3f
	.zero		1


	//   ....[23]....
        /*01f0*/ 	.word	0x00008c80
        /*01f4*/ 	.word	0x00000009
        /*01f8*/ 	.word	0x00000000
        /*01fc*/ 	.short	0x010a
        /*01fe*/ 	.byte	0x3f
	.zero		1


	//----- nvinfo : EIATTR_NUM_MBARRIERS
	.align		4
.L_35:
        /*0200*/ 	.byte	0x03, 0x38
        /*0202*/ 	.short	0x0008


	//----- nvinfo : EIATTR_EXIT_INSTR_OFFSETS
	.align		4
        /*0204*/ 	.byte	0x04, 0x1c
        /*0206*/ 	.short	(.L_37 - .L_36)


	//   ....[0]....
.L_36:
        /*0208*/ 	.word	0x000005d0


	//   ....[1]....
        /*020c*/ 	.word	0x00000e90


	//   ....[2]....
        /*0210*/ 	.word	0x00007480


	//   ....[3]....
        /*0214*/ 	.word	0x00007ab0


	//   ....[4]....
        /*0218*/ 	.word	0x00008a20


	//----- nvinfo : EIATTR_MAX_THREADS
	.align		4
.L_37:
        /*021c*/ 	.byte	0x04, 0x05
        /*021e*/ 	.short	(.L_39 - .L_38)
.L_38:
        /*0220*/ 	.word	0x00000180
        /*0224*/ 	.word	0x00000001
        /*0228*/ 	.word	0x00000001


	//----- nvinfo : EIATTR_CRS_STACK_SIZE
	.align		4
.L_39:
        /*022c*/ 	.byte	0x04, 0x1e
        /*022e*/ 	.short	(.L_41 - .L_40)
.L_40:
        /*0230*/ 	.word	0x00000000


	//----- nvinfo : EIATTR_CBANK_PARAM_SIZE
	.align		4
.L_41:
        /*0234*/ 	.byte	0x03, 0x19
        /*0236*/ 	.short	0x0470


	//----- nvinfo : EIATTR_PARAM_CBANK
	.align		4
        /*0238*/ 	.byte	0x04, 0x0a
        /*023a*/ 	.short	(.L_43 - .L_42)
	.align		4
.L_42:
        /*023c*/ 	.word	index@(.nv.constant0._ZN7cutlass13device_kernelINS_4gemm6kernel13GemmUniversalIN4cute5tupleIJiiiiEEENS1_10collective13CollectiveMmaINS1_34MainloopSm90TmaGmmaWarpSpecializedILi3ENS5_IJNS4_1CILi1EEESB_SB_EEENS1_35KernelTmaWarpSpecializedCooperativeEEENS5_IJNSA_ILi256EEENSA_ILi64EEESG_EEENS_10bfloat16_tENS5_IJlSB_lEEESI_SJ_NS4_8TiledMMAINS4_8MMA_AtomIJNS4_4SM904GMMA27MMA_64x64x16_F32BF16BF16_SSILNSN_5MajorE0ELSP_0ELNSN_7ScaleInE1ELSQ_1EEEEEENS4_6LayoutINS5_IJNSA_ILi2EEESB_SB_EEENS5_IJSB_NSA_ILi0EEESW_EEEEENS5_IJNS4_10UnderscoreESZ_SZ_EEEEENS4_13SM90_TMA_LOADENS4_14ComposedLayoutINS4_7SwizzleILi3ELi4ELi3EEENS4_18smem_ptr_flag_bitsILi16EEENST_INS5_IJNSA_ILi8EEESG_EEENS5_IJSG_SB_EEEEEEEvNS4_8identityES12_S1C_vS1D_EENS_8epilogue10collective6detail29Sm90TmaWarpSpecializedAdapterINS1G_15DefaultEpilogueISI_SJ_SJ_NS1F_6thread17LinearCombinationISI_Li1EffLNS1K_9ScaleType4KindE0ELNS_15FloatRoundStyleE2ESI_EENS1_15EpilogueDefaultEEEEEvvEEEEvNT_6ParamsE)
        /*0240*/ 	.short	0x0210
        /*0242*/ 	.short	0x0470


	//----- nvinfo : EIATTR_SW_WAR
	.align		4
.L_43:
        /*0244*/ 	.byte	0x04, 0x36
        /*0246*/ 	.short	(.L_45 - .L_44)
.L_44:
        /*0248*/ 	.word	0x00000008
.L_45:


//--------------------- .nv.callgraph             --------------------------
	.section	.nv.callgraph,"",@"SHT_CUDA_CALLGRAPH"
	.align	4
	.sectionentsize	8
	.align		4
        /*0000*/ 	.word	0x00000000
	.align		4
        /*0004*/ 	.word	0xffffffff
	.align		4
        /*0008*/ 	.word	index@(_ZN7cutlass13device_kernelINS_4gemm6kernel13GemmUniversalIN4cute5tupleIJiiiiEEENS1_10collective13CollectiveMmaINS1_34MainloopSm90TmaGmmaWarpSpecializedILi3ENS5_IJNS4_1CILi1EEESB_SB_EEENS1_35KernelTmaWarpSpecializedCooperativeEEENS5_IJNSA_ILi256EEENSA_ILi64EEESG_EEENS_10bfloat16_tENS5_IJlSB_lEEESI_SJ_NS4_8TiledMMAINS4_8MMA_AtomIJNS4_4SM904GMMA27MMA_64x64x16_F32BF16BF16_SSILNSN_5MajorE0ELSP_0ELNSN_7ScaleInE1ELSQ_1EEEEEENS4_6LayoutINS5_IJNSA_ILi2EEESB_SB_EEENS5_IJSB_NSA_ILi0EEESW_EEEEENS5_IJNS4_10UnderscoreESZ_SZ_EEEEENS4_13SM90_TMA_LOADENS4_14ComposedLayoutINS4_7SwizzleILi3ELi4ELi3EEENS4_18smem_ptr_flag_bitsILi16EEENST_INS5_IJNSA_ILi8EEESG_EEENS5_IJSG_SB_EEEEEEEvNS4_8identityES12_S1C_vS1D_EENS_8epilogue10collective6detail29Sm90TmaWarpSpecializedAdapterINS1G_15DefaultEpilogueISI_SJ_SJ_NS1F_6thread17LinearCombinationISI_Li1EffLNS1K_9ScaleType4KindE0ELNS_15FloatRoundStyleE2ESI_EENS1_15EpilogueDefaultEEEEEvvEEEEvNT_6ParamsE)
	.align		4
        /*000c*/ 	.word	index@(__assertfail)
	.align		4
        /*0010*/ 	.word	0x00000000
	.align		4
        /*0014*/ 	.word	0xfffffffe
	.align		4
        /*0018*/ 	.word	0x00000000
	.align		4
        /*001c*/ 	.word	0xfffffffd
	.align		4
        /*0020*/ 	.word	0x00000000
	.align		4
        /*0024*/ 	.word	0xfffffffc


//--------------------- .nv.constant4             --------------------------
	.section	.nv.constant4,"a",@progbits
	.align	8
	.align		8
.nv.constant4:
        /*0000*/ 	.dword	__assertfail
	.align		8
        /*0008*/ 	.dword	__unnamed_1
	.align		8
        /*0010*/ 	.dword	_ZN40_INTERNAL_6838872a_4_k_cu_805fa676_288644cuda3std3__45__cpo5beginE
	.align		8
        /*0018*/ 	.dword	_ZN40_INTERNAL_6838872a_4_k_cu_805fa676_288644cuda3std3__45__cpo3endE
	.align		8
        /*0020*/ 	.dword	_ZN40_INTERNAL_6838872a_4_k_cu_805fa676_288644cuda3std3__45__cpo6cbeginE
	.align		8
        /*0028*/ 	.dword	_ZN40_INTERNAL_6838872a_4_k_cu_805fa676_288644cuda3std3__45__cpo4cendE
	.align		8
        /*0030*/ 	.dword	_ZN40_INTERNAL_6838872a_4_k_cu_805fa676_288644cuda3std3__442_GLOBAL__N__6838872a_4_k_cu_805fa676_288646ignoreE
	.align		8
        /*0038*/ 	.dword	_ZN40_INTERNAL_6838872a_4_k_cu_805fa676_288644cuda3std3__419piecewise_constructE
	.align		8
        /*0040*/ 	.dword	_ZN40_INTERNAL_6838872a_4_k_cu_805fa676_288644cuda3std3__48in_placeE
	.align		8
        /*0048*/ 	.dword	_ZN40_INTERNAL_6838872a_4_k_cu_805fa676_288644cuda3std6ranges3__45__cpo4swapE
	.align		8
        /*0050*/ 	.dword	_ZN40_INTERNAL_6838872a_4_k_cu_805fa676_288644cuda3std6ranges3__45__cpo9iter_moveE
	.align		8
        /*0058*/ 	.dword	_ZN40_INTERNAL_6838872a_4_k_cu_805fa676_288644cute7productE
	.align		8
        /*0060*/ 	.dword	_ZN40_INTERNAL_6838872a_4_k_cu_805fa676_288644cute1_E
	.align		8
        /*0068*/ 	.dword	$str$22
	.align		8
        /*0070*/ 	.dword	$str$23


//--------------------- .text._ZN7cutlass13device_kernelINS_4gemm6kernel13GemmUniversalIN4cute5tupleIJiiiiEEENS1_10collective13CollectiveMmaINS1_34MainloopSm90TmaGmmaWarpSpecializedILi3ENS5_IJNS4_1CILi1EEESB_SB_EEENS1_35KernelTmaWarpSpecializedCooperativeEEENS5_IJNSA_ILi256EEENSA_ILi64EEESG_EEENS_10bfloat16_tENS5_IJlSB_lEEESI_SJ_NS4_8TiledMMAINS4_8MMA_AtomIJNS4_4SM904GMMA27MMA_64x64x16_F32BF16BF16_SSILNSN_5MajorE0ELSP_0ELNSN_7ScaleInE1ELSQ_1EEEEEENS4_6LayoutINS5_IJNSA_ILi2EEESB_SB_EEENS5_IJSB_NSA_ILi0EEESW_EEEEENS5_IJNS4_10UnderscoreESZ_SZ_EEEEENS4_13SM90_TMA_LOADENS4_14ComposedLayoutINS4_7SwizzleILi3ELi4ELi3EEENS4_18smem_ptr_flag_bitsILi16EEENST_INS5_IJNSA_ILi8EEESG_EEENS5_IJSG_SB_EEEEEEEvNS4_8identityES12_S1C_vS1D_EENS_8epilogue10collective6detail29Sm90TmaWarpSpecializedAdapterINS1G_15DefaultEpilogueISI_SJ_SJ_NS1F_6thread17LinearCombinationISI_Li1EffLNS1K_9ScaleType4KindE0ELNS_15FloatRoundStyleE2ESI_EENS1_15EpilogueDefaultEEEEEvvEEEEvNT_6ParamsE --------------------------
	.section	.text._ZN7cutlass13device_kernelINS_4gemm6kernel13GemmUniversalIN4cute5tupleIJiiiiEEENS1_10collective13CollectiveMmaINS1_34MainloopSm90TmaGmmaWarpSpecializedILi3ENS5_IJNS4_1CILi1EEESB_SB_EEENS1_35KernelTmaWarpSpecializedCooperativeEEENS5_IJNSA_ILi256EEENSA_ILi64EEESG_EEENS_10bfloat16_tENS5_IJlSB_lEEESI_SJ_NS4_8TiledMMAINS4_8MMA_AtomIJNS4_4SM904GMMA27MMA_64x64x16_F32BF16BF16_SSILNSN_5MajorE0ELSP_0ELNSN_7ScaleInE1ELSQ_1EEEEEENS4_6LayoutINS5_IJNSA_ILi2EEESB_SB_EEENS5_IJSB_NSA_ILi0EEESW_EEEEENS5_IJNS4_10UnderscoreESZ_SZ_EEEEENS4_13SM90_TMA_LOADENS4_14ComposedLayoutINS4_7SwizzleILi3ELi4ELi3EEENS4_18smem_ptr_flag_bitsILi16EEENST_INS5_IJNSA_ILi8EEESG_EEENS5_IJSG_SB_EEEEEEEvNS4_8identityES12_S1C_vS1D_EENS_8epilogue10collective6detail29Sm90TmaWarpSpecializedAdapterINS1G_15DefaultEpilogueISI_SJ_SJ_NS1F_6thread17LinearCombinationISI_Li1EffLNS1K_9ScaleType4KindE0ELNS_15FloatRoundStyleE2ESI_EENS1_15EpilogueDefaultEEEEEvvEEEEvNT_6ParamsE,"ax",@progbits
	.align	128
.text._ZN7cutlass13device_kernelINS_4gemm6kernel13GemmUniversalIN4cute5tupleIJiiiiEEENS1_10collective13CollectiveMmaINS1_34MainloopSm90TmaGmmaWarpSpecializedILi3ENS5_IJNS4_1CILi1EEESB_SB_EEENS1_35KernelTmaWarpSpecializedCooperativeEEENS5_IJNSA_ILi256EEENSA_ILi64EEESG_EEENS_10bfloat16_tENS5_IJlSB_lEEESI_SJ_NS4_8TiledMMAINS4_8MMA_AtomIJNS4_4SM904GMMA27MMA_64x64x16_F32BF16BF16_SSILNSN_5MajorE0ELSP_0ELNSN_7ScaleInE1ELSQ_1EEEEEENS4_6LayoutINS5_IJNSA_ILi2EEESB_SB_EEENS5_IJSB_NSA_ILi0EEESW_EEEEENS5_IJNS4_10UnderscoreESZ_SZ_EEEEENS4_13SM90_TMA_LOADENS4_14ComposedLayoutINS4_7SwizzleILi3ELi4ELi3EEENS4_18smem_ptr_flag_bitsILi16EEENST_INS5_IJNSA_ILi8EEESG_EEENS5_IJSG_SB_EEEEEEEvNS4_8identityES12_S1C_vS1D_EENS_8epilogue10collective6detail29Sm90TmaWarpSpecializedAdapterINS1G_15DefaultEpilogueISI_SJ_SJ_NS1F_6thread17LinearCombinationISI_Li1EffLNS1K_9ScaleType4KindE0ELNS_15FloatRoundStyleE2ESI_EENS1_15EpilogueDefaultEEEEEvvEEEEvNT_6ParamsE:
        .type           _ZN7cutlass13device_kernelINS_4gemm6kernel13GemmUniversalIN4cute5tupleIJiiiiEEENS1_10collective13CollectiveMmaINS1_34MainloopSm90TmaGmmaWarpSpecializedILi3ENS5_IJNS4_1CILi1EEESB_SB_EEENS1_35KernelTmaWarpSpecializedCooperativeEEENS5_IJNSA_ILi256EEENSA_ILi64EEESG_EEENS_10bfloat16_tENS5_IJlSB_lEEESI_SJ_NS4_8TiledMMAINS4_8MMA_AtomIJNS4_4SM904GMMA27MMA_64x64x16_F32BF16BF16_SSILNSN_5MajorE0ELSP_0ELNSN_7ScaleInE1ELSQ_1EEEEEENS4_6LayoutINS5_IJNSA_ILi2EEESB_SB_EEENS5_IJSB_NSA_ILi0EEESW_EEEEENS5_IJNS4_10UnderscoreESZ_SZ_EEEEENS4_13SM90_TMA_LOADENS4_14ComposedLayoutINS4_7SwizzleILi3ELi4ELi3EEENS4_18smem_ptr_flag_bitsILi16EEENST_INS5_IJNSA_ILi8EEESG_EEENS5_IJSG_SB_EEEEEEEvNS4_8identityES12_S1C_vS1D_EENS_8epilogue10collective6detail29Sm90TmaWarpSpecializedAdapterINS1G_15DefaultEpilogueISI_SJ_SJ_NS1F_6thread17LinearCombinationISI_Li1EffLNS1K_9ScaleType4KindE0ELNS_15FloatRoundStyleE2ESI_EENS1_15EpilogueDefaultEEEEEvvEEEEvNT_6ParamsE,@function
        .size           _ZN7cutlass13device_kernelINS_4gemm6kernel13GemmUniversalIN4cute5tupleIJiiiiEEENS1_10collective13CollectiveMmaINS1_34MainloopSm90TmaGmmaWarpSpecializedILi3ENS5_IJNS4_1CILi1EEESB_SB_EEENS1_35KernelTmaWarpSpecializedCooperativeEEENS5_IJNSA_ILi256EEENSA_ILi64EEESG_EEENS_10bfloat16_tENS5_IJlSB_lEEESI_SJ_NS4_8TiledMMAINS4_8MMA_AtomIJNS4_4SM904GMMA27MMA_64x64x16_F32BF16BF16_SSILNSN_5MajorE0ELSP_0ELNSN_7ScaleInE1ELSQ_1EEEEEENS4_6LayoutINS5_IJNSA_ILi2EEESB_SB_EEENS5_IJSB_NSA_ILi0EEESW_EEEEENS5_IJNS4_10UnderscoreESZ_SZ_EEEEENS4_13SM90_TMA_LOADENS4_14ComposedLayoutINS4_7SwizzleILi3ELi4ELi3EEENS4_18smem_ptr_flag_bitsILi16EEENST_INS5_IJNSA_ILi8EEESG_EEENS5_IJSG_SB_EEEEEEEvNS4_8identityES12_S1C_vS1D_EENS_8epilogue10collective6detail29Sm90TmaWarpSpecializedAdapterINS1G_15DefaultEpilogueISI_SJ_SJ_NS1F_6thread17LinearCombinationISI_Li1EffLNS1K_9ScaleType4KindE0ELNS_15FloatRoundStyleE2ESI_EENS1_15EpilogueDefaultEEEEEvvEEEEvNT_6ParamsE,(.L_x_190 - _ZN7cutlass13device_kernelINS_4gemm6kernel13GemmUniversalIN4cute5tupleIJiiiiEEENS1_10collective13CollectiveMmaINS1_34MainloopSm90TmaGmmaWarpSpecializedILi3ENS5_IJNS4_1CILi1EEESB_SB_EEENS1_35KernelTmaWarpSpecializedCooperativeEEENS5_IJNSA_ILi256EEENSA_ILi64EEESG_EEENS_10bfloat16_tENS5_IJlSB_lEEESI_SJ_NS4_8TiledMMAINS4_8MMA_AtomIJNS4_4SM904GMMA27MMA_64x64x16_F32BF16BF16_SSILNSN_5MajorE0ELSP_0ELNSN_7ScaleInE1ELSQ_1EEEEEENS4_6LayoutINS5_IJNSA_ILi2EEESB_SB_EEENS5_IJSB_NSA_ILi0EEESW_EEEEENS5_IJNS4_10UnderscoreESZ_SZ_EEEEENS4_13SM90_TMA_LOADENS4_14ComposedLayoutINS4_7SwizzleILi3ELi4ELi3EEENS4_18smem_ptr_flag_bitsILi16EEENST_INS5_IJNSA_ILi8EEESG_EEENS5_IJSG_SB_EEEEEEEvNS4_8identityES12_S1C_vS1D_EENS_8epilogue10collective6detail29Sm90TmaWarpSpecializedAdapterINS1G_15DefaultEpilogueISI_SJ_SJ_NS1F_6thread17LinearCombinationISI_Li1EffLNS1K_9ScaleType4KindE0ELNS_15FloatRoundStyleE2ESI_EENS1_15EpilogueDefaultEEEEEvvEEEEvNT_6ParamsE)
        .other          _ZN7cutlass13device_kernelINS_4gemm6kernel13GemmUniversalIN4cute5tupleIJiiiiEEENS1_10collective13CollectiveMmaINS1_34MainloopSm90TmaGmmaWarpSpecializedILi3ENS5_IJNS4_1CILi1EEESB_SB_EEENS1_35KernelTmaWarpSpecializedCooperativeEEENS5_IJNSA_ILi256EEENSA_ILi64EEESG_EEENS_10bfloat16_tENS5_IJlSB_lEEESI_SJ_NS4_8TiledMMAINS4_8MMA_AtomIJNS4_4SM904GMMA27MMA_64x64x16_F32BF16BF16_SSILNSN_5MajorE0ELSP_0ELNSN_7ScaleInE1ELSQ_1EEEEEENS4_6LayoutINS5_IJNSA_ILi2EEESB_SB_EEENS5_IJSB_NSA_ILi0EEESW_EEEEENS5_IJNS4_10UnderscoreESZ_SZ_EEEEENS4_13SM90_TMA_LOADENS4_14ComposedLayoutINS4_7SwizzleILi3ELi4ELi3EEENS4_18smem_ptr_flag_bitsILi16EEENST_INS5_IJNSA_ILi8EEESG_EEENS5_IJSG_SB_EEEEEEEvNS4_8identityES12_S1C_vS1D_EENS_8epilogue10collective6detail29Sm90TmaWarpSpecializedAdapterINS1G_15DefaultEpilogueISI_SJ_SJ_NS1F_6thread17LinearCombinationISI_Li1EffLNS1K_9ScaleType4KindE0ELNS_15FloatRoundStyleE2ESI_EENS1_15EpilogueDefaultEEEEEvvEEEEvNT_6ParamsE,@"STO_CUDA_ENTRY STV_DEFAULT"
_ZN7cutlass13device_kernelINS_4gemm6kernel13GemmUniversalIN4cute5tupleIJiiiiEEENS1_10collective13CollectiveMmaINS1_34MainloopSm90TmaGmmaWarpSpecializedILi3ENS5_IJNS4_1CILi1EEESB_SB_EEENS1_35KernelTmaWarpSpecializedCooperativeEEENS5_IJNSA_ILi256EEENSA_ILi64EEESG_EEENS_10bfloat16_tENS5_IJlSB_lEEESI_SJ_NS4_8TiledMMAINS4_8MMA_AtomIJNS4_4SM904GMMA27MMA_64x64x16_F32BF16BF16_SSILNSN_5MajorE0ELSP_0ELNSN_7ScaleInE1ELSQ_1EEEEEENS4_6LayoutINS5_IJNSA_ILi2EEESB_SB_EEENS5_IJSB_NSA_ILi0EEESW_EEEEENS5_IJNS4_10UnderscoreESZ_SZ_EEEEENS4_13SM90_TMA_LOADENS4_14ComposedLayoutINS4_7SwizzleILi3ELi4ELi3EEENS4_18smem_ptr_flag_bitsILi16EEENST_INS5_IJNSA_ILi8EEESG_EEENS5_IJSG_SB_EEEEEEEvNS4_8identityES12_S1C_vS1D_EENS_8epilogue10collective6detail29Sm90TmaWarpSpecializedAdapterINS1G_15DefaultEpilogueISI_SJ_SJ_NS1F_6thread17LinearCombinationISI_Li1EffLNS1K_9ScaleType4KindE0ELNS_15FloatRoundStyleE2ESI_EENS1_15EpilogueDefaultEEEEEvvEEEEvNT_6ParamsE:
[----:B------:R-:W0:Y:S01]  /*0000*/  LDC R1, c[0x0][0x28] ;  /* 0x00000a00ff017b82 */ /* 0x000e220000000800 */
[----:B------:R-:W1:Y:S01]  /*0010*/  S2R R18, SR_TID.X ;  /* 0x0000000000127919 */ /* 0x000e620000002100 */
[----:B------:R-:W-:Y:S01]  /*0020*/  ELECT P0, URZ, PT ;  /* 0x00000000003f782f */ /* 0x000fe20003800000 */
[----:B------:R-:W-:Y:S01]  /*0030*/  BSSY B0, `(.L_x_0) ;  /* 0x000000f000007945 */ /* 0x000fe20003800000 */
[--C-:B-1----:R-:W-:Y:S02]  /*0040*/  SHF.R.U32.HI R0, RZ, 0x5, R18.reuse ;  /* 0x00000005ff007819 */ /* 0x102fe40000011612 */
[----:B------:R-:W-:-:S03]  /*0050*/  SHF.R.U32.HI R22, RZ, 0x7, R18 ;  /* 0x00000007ff167819 */ /* 0x000fc60000011612 */
[----:B------:R-:W1:Y:S04]  /*0060*/  SHFL.IDX PT, R5, R0, RZ, 0x1f ;  /* 0x00001fff00057589 */ /* 0x000e6800000e0000 */
[----:B------:R2:W3:Y:S01]  /*0070*/  SHFL.IDX PT, R8, R22, RZ, 0x1f ;  /* 0x00001fff16087589 */ /* 0x0004e200000e0000 */
[----:B-1----:R-:W-:-:S13]  /*0080*/  ISETP.NE.OR P0, PT, R5, RZ, !P0 ;  /* 0x000000ff0500720c */ /* 0x002fda0004705670 */
[----:B0-23--:R-:W-:Y:S05]  /*0090*/  @P0 BRA `(.L_x_1) ;  /* 0x0000000000200947 */ /* 0x00dfea0003800000 */
[----:B------:R-:W-:Y:S02]  /*00a0*/  ULDC.64 UR4, c[0x0][0x198] ;  /* 0x0000660000047ab9 */ /* 0x000fe40000000a00 */
[----:B------:R-:W-:Y:S02]  /*00b0*/  UIADD3 UR6, UP0, UR4, 0xf0, URZ ;  /* 0x000000f004067890 */ /* 0x000fe4000ff1e03f */
[----:B------:R-:W-:Y:S02]  /*00c0*/  UIADD3 UR4, UP1, UR4, 0x1f0, URZ ;  /* 0x000001f004047890 */ /* 0x000fe4000ff3e03f */
[----:B------:R-:W-:Y:S02]  /*00d0*/  UIADD3.X UR7, URZ, UR5, URZ, UP0, !UPT ;  /* 0x000000053f077290 */ /* 0x000fe400087fe43f */
[----:B------:R-:W-:-:S07]  /*00e0*/  UIADD3.X UR5, URZ, UR5, URZ, UP1, !UPT ;  /* 0x000000053f057290 */ /* 0x000fce0008ffe43f */
[----:B------:R0:W-:Y:S02]  /*00f0*/  UTMACCTL.PF [UR6] ;  /* 0x00000000060079b9 */ /* 0x0001e40008040000 */
[----:B------:R0:W-:Y:S02]  /*0100*/  UTMACCTL.PF [UR4] ;  /* 0x00000000040079b9 */ /* 0x0001e40008040000 */
[----:B0-----:R-:W-:Y:S01]  /*0110*/  NOP ;  /* 0x0000000000007918 */ /* 0x001fe20000000000 */
.L_x_1:
[----:B------:R-:W-:Y:S05]  /*0120*/  BSYNC B0 ;  /* 0x0000000000007941 */ /* 0x000fea0003800000 */
.L_x_0:
[----:B------:R-:W0:Y:S02]  /*0130*/  SHFL.IDX PT, R2, R0, RZ, 0x1f ;  /* 0x00001fff00027589 */ /* 0x000e2400000e0000 */
[----:B0-----:R-:W-:-:S13]  /*0140*/  ISETP.NE.AND P0, PT, R2, RZ, PT ;  /* 0x000000ff0200720c */ /* 0x001fda0003f05270 */
[----:B------:R-:W-:Y:S05]  /*0150*/  @P0 BRA `(.L_x_2) ;  /* 0x0000000000500947 */ /* 0x000fea0003800000 */
[----:B------:R-:W0:Y:S01]  /*0160*/  S2UR UR8, SR_CgaCtaId ;  /* 0x00000000000879c3 */ /* 0x000e220000008800 */
[----:B------:R-:W-:Y:S01]  /*0170*/  UMOV UR4, 0x400 ;  /* 0x0000040000047882 */ /* 0x000fe20000000000 */
[----:B------:R-:W-:Y:S01]  /*0180*/  UMOV UR5, 0x1 ;  /* 0x0000000100057882 */ /* 0x000fe20000000000 */
[----:B------:R-:W-:Y:S01]  /*0190*/  UMOV UR6, 0x100 ;  /* 0x0000010000067882 */ /* 0x000fe20000000000 */
[----:B------:R-:W-:Y:S01]  /*01a0*/  ELECT P0, URZ, PT ;  /* 0x00000000003f782f */ /* 0x000fe20003800000 */
[----:B------:R-:W-:-:S04]  /*01b0*/  UIADD3 UR6, -UR6, 0x100000, URZ ;  /* 0x0010000006067890 */ /* 0x000fc8000fffe13f */
[----:B------:R-:W-:Y:S02]  /*01c0*/  USHF.L.U32 UR7, UR6, 0xb, URZ ;  /* 0x0000000b06077899 */ /* 0x000fe4000800063f */
[----:B------:R-:W-:Y:S02]  /*01d0*/  USHF.L.U32 UR6, UR6, 0x1, URZ ;  /* 0x0000000106067899 */ /* 0x000fe4000800063f */
[----:B0-----:R-:W-:Y:S02]  /*01e0*/  ULEA UR8, UR8, UR4, 0x18 ;  /* 0x0000000408087291 */ /* 0x001fe4000f8ec03f */
[----:B------:R-:W-:-:S04]  /*01f0*/  UIADD3 UR4, -UR5, 0x100000, URZ ;  /* 0x0010000005047890 */ /* 0x000fc8000fffe13f */
[----:B------:R-:W-:Y:S02]  /*0200*/  USHF.L.U32 UR5, UR4, 0xb, URZ ;  /* 0x0000000b04057899 */ /* 0x000fe4000800063f */
[----:B------:R-:W-:Y:S01]  /*0210*/  USHF.L.U32 UR4, UR4, 0x1, URZ ;  /* 0x0000000104047899 */ /* 0x000fe2000800063f */
[----:B------:R-:W0:Y:S11]  /*0220*/  FENCE.VIEW.ASYNC.S ;  /* 0x00000000000073c6 */ /* 0x000e360000000000 */
[----:B0-----:R0:W1:Y:S01]  /*0230*/  SYNCS.EXCH.64 URZ, [UR8], UR4 ;  /* 0x00000004083f75b2 */ /* 0x0010620008000100 */
[----:B------:R0:W2:Y:S01]  /*0240*/  SYNCS.EXCH.64 URZ, [UR8+0x18], UR6 ;  /* 0x00001806083f75b2 */ /* 0x0000a20008000100 */
[----:B------:R0:W3:Y:S01]  /*0250*/  SYNCS.EXCH.64 URZ, [UR8+0x8], UR4 ;  /* 0x00000804083f75b2 */ /* 0x0000e20008000100 */
[----:B------:R0:W4:Y:S01]  /*0260*/  SYNCS.EXCH.64 URZ, [UR8+0x20], UR6 ;  /* 0x00002006083f75b2 */ /* 0x0001220008000100 */
[----:B------:R0:W0:Y:S01]  /*0270*/  SYNCS.EXCH.64 URZ, [UR8+0x10], UR4 ;  /* 0x00001004083f75b2 */ /* 0x0000220008000100 */
[----:B------:R0:W0:Y:S01]  /*0280*/  SYNCS.EXCH.64 URZ, [UR8+0x28], UR6 ;  /* 0x00002806083f75b2 */ /* 0x0000220008000100 */
[----:B------:R-:W-:Y:S01]  /*0290*/  NOP ;  /* 0x0000000000007918 */ /* 0x000fe20000000000 */
.L_x_2:
[----:B------:R-:W5:Y:S01]  /*02a0*/  SHFL.IDX PT, R0, R0, RZ, 0x1f ;  /* 0x00001fff00007589 */ /* 0x000f6200000e0000 */
[----:B------:R-:W1:Y:S01]  /*02b0*/  LDC R2, c[0x0][0x65c] ;  /* 0x00019700ff027b82 */ /* 0x000e620000000800 */
[----:B------:R-:W-:Y:S02]  /*02c0*/  ELECT P0, URZ, PT ;  /* 0x00000000003f782f */ /* 0x000fe40003800000 */
[----:B------:R-:W-:Y:S01]  /*02d0*/  LOP3.LUT R6, R6, 0xfffff7ff, RZ, 0xc0, !PT ;  /* 0xfffff7ff06067812 */ /* 0x000fe200078ec0ff */
[----:B------:R-:W2:Y:S01]  /*02e0*/  S2R R3, SR_CTAID.Y ;  /* 0x0000000000037919 */ /* 0x000ea20000002600 */
[----:B0-----:R-:W-:Y:S01]  /*02f0*/  UMOV UR4, 0x20 ;  /* 0x0000002000047882 */ /* 0x001fe20000000000 */
[----:B------:R-:W-:Y:S01]  /*0300*/  ISETP.NE.AND P2, PT, R8, RZ, PT ;  /* 0x000000ff0800720c */ /* 0x000fe20003f45270 */
[----:B------:R-:W-:Y:S01]  /*0310*/  NOP ;  /* 0x0000000000007918 */ /* 0x000fe20000000000 */
[----:B------:R-:W0:Y:S01]  /*0320*/  S2R R4, SR_CTAID.X ;  /* 0x0000000000047919 */ /* 0x000e220000002500 */
[----:B------:R-:W-:Y:S01]  /*0330*/  NOP ;  /* 0x0000000000007918 */ /* 0x000fe20000000000 */
[----:B-----5:R-:W-:-:S02]  /*0340*/  ISETP.NE.OR P0, PT, R0, RZ, !P0 ;  /* 0x000000ff0000720c */ /* 0x020fc40004705670 */
[----:B-1----:R-:W-:-:S11]  /*0350*/  ISETP.NE.AND P3, PT, R2, 0x1, PT ;  /* 0x000000010200780c */ /* 0x002fd60003f65270 */
[----:B------:R-:W-:Y:S01]  /*0360*/  VOTEU.ALL UP0, P0 ;  /* 0x00000000003f7886 */ /* 0x000fe20000000000 */
[----:B------:R-:W-:Y:S01]  /*0370*/  VOTEU.ALL UP1, P0 ;  /* 0x00000000003f7886 */ /* 0x000fe20000020000 */
[----:B------:R-:W-:Y:S01]  /*0380*/  @P3 LOP3.LUT R6, R6, 0x800, RZ, 0xfc, !PT ;  /* 0x0000080006063812 */ /* 0x000fe200078efcff */
[----:B------:R-:W0:Y:S01]  /*0390*/  @P3 LDC R17, c[0x0][0x10] ;  /* 0x00000400ff113b82 */ /* 0x000e220000000800 */
[----:B------:R-:W-:Y:S01]  /*03a0*/  SHF.R.S32.HI R6, RZ, 0x1f, R5 ;  /* 0x0000001fff067819 */ /* 0x000fe20000011405 */
[----:B------:R-:W-:Y:S01]  /*03b0*/  @!UP0 UMOV UR6, 0x400 ;  /* 0x0000040000068882 */ /* 0x000fe20000000000 */
[----:B------:R-:W-:-:S04]  /*03c0*/  @!UP0 UIADD3 UR4, -UR4, 0x100000, URZ ;  /* 0x0010000004048890 */ /* 0x000fc8000fffe13f */
[----:B------:R-:W-:Y:S02]  /*03d0*/  @!UP0 USHF.L.U32 UR5, UR4, 0xb, URZ ;  /* 0x0000000b04058899 */ /* 0x000fe4000800063f */
[----:B------:R-:W-:Y:S01]  /*03e0*/  @!UP0 USHF.L.U32 UR4, UR4, 0x1, URZ ;  /* 0x0000000104048899 */ /* 0x000fe2000800063f */
[----:B------:R-:W-:Y:S01]  /*03f0*/  @P3 IMAD.MOV.U32 R7, RZ, RZ, RZ ;  /* 0x000000ffff073224 */ /* 0x000fe200078e00ff */
[----:B------:R-:W-:Y:S01]  /*0400*/  LEA.HI R6, R6, R5, RZ, 0x2 ;  /* 0x0000000506067211 */ /* 0x000fe200078f10ff */
[----:B------:R-:W-:Y:S01]  /*0410*/  @P3 IMAD.MOV.U32 R11, RZ, RZ, RZ ;  /* 0x000000ffff0b3224 */ /* 0x000fe200078e00ff */
[----:B------:R-:W1:Y:S02]  /*0420*/  @!UP0 S2UR UR7, SR_CgaCtaId ;  /* 0x00000000000789c3 */ /* 0x000e640000008800 */
[----:B------:R-:W-:Y:S01]  /*0430*/  LOP3.LUT R0, R6, 0xfffffffc, RZ, 0xc0, !PT ;  /* 0xfffffffc06007812 */ /* 0x000fe200078ec0ff */
[----:B--2---:R-:W-:-:S04]  /*0440*/  @P3 IMAD.MOV.U32 R6, RZ, RZ, R3 ;  /* 0x000000ffff063224 */ /* 0x004fc800078e0003 */
[----:B------:R-:W-:Y:S01]  /*0450*/  IMAD.IADD R0, R5, 0x1, -R0 ;  /* 0x0000000105007824 */ /* 0x000fe200078e0a00 */
[----:B------:R-:W2:Y:S01]  /*0460*/  @!P3 LDC R9, c[0x0][0xc] ;  /* 0x00000300ff09bb82 */ /* 0x000ea20000000800 */
[----:B------:R-:W-:Y:S02]  /*0470*/  IMAD.MOV.U32 R5, RZ, RZ, RZ ;  /* 0x000000ffff057224 */ /* 0x000fe400078e00ff */
[----:B0-----:R-:W-:-:S04]  /*0480*/  @P3 IMAD.WIDE.U32 R16, R4, R17, R6 ;  /* 0x0000001104103225 */ /* 0x001fc800078e0006 */
[----:B------:R-:W-:Y:S01]  /*0490*/  @P3 IMAD.IADD R17, R17, 0x1, R11 ;  /* 0x0000000111113824 */ /* 0x000fe200078e020b */
[----:B-1----:R-:W-:Y:S01]  /*04a0*/  @!UP0 ULEA UR6, UR7, UR6, 0x18 ;  /* 0x0000000607068291 */ /* 0x002fe2000f8ec03f */
[----:B------:R-:W-:Y:S01]  /*04b0*/  VOTEU.ALL UP0, P0 ;  /* 0x00000000003f7886 */ /* 0x000fe20000000000 */
[----:B------:R-:W-:-:S04]  /*04c0*/  ISETP.NE.AND P0, PT, R0, 0x3, PT ;  /* 0x000000030000780c */ /* 0x000fc80003f05270 */
[----:B------:R-:W-:Y:S01]  /*04d0*/  ISETP.EQ.OR P0, PT, R0, RZ, !P0 ;  /* 0x000000ff0000720c */ /* 0x000fe20004702670 */
[----:B--2---:R-:W-:-:S03]  /*04e0*/  @!P3 IMAD.WIDE.U32 R6, R9, R3, R4 ;  /* 0x000000030906b225 */ /* 0x004fc600078e0004 */
[C---:B------:R-:W-:Y:S01]  /*04f0*/  ISETP.EQ.AND P0, PT, R8.reuse, RZ, P0 ;  /* 0x000000ff0800720c */ /* 0x040fe20000702270 */
[----:B------:R-:W-:Y:S01]  /*0500*/  VIADD R8, R8, 0xffffffff ;  /* 0xffffffff08087836 */ /* 0x000fe20000000000 */
[----:B------:R-:W0:Y:S02]  /*0510*/  FENCE.VIEW.ASYNC.S ;  /* 0x00000000000073c6 */ /* 0x000e240000000000 */
[----:B0-----:R0:W3:Y:S01]  /*0520*/  @!UP0 SYNCS.EXCH.64 URZ, [UR6+0x40], UR4 ;  /* 0x00004004063f85b2 */ /* 0x0010e20008000100 */
[----:B------:R-:W-:Y:S01]  /*0530*/  @!P3 IMAD.MOV.U32 R16, RZ, RZ, R6 ;  /* 0x000000ffff10b224 */ /* 0x000fe200078e0006 */
[----:B------:R-:W-:Y:S01]  /*0540*/  SEL R19, RZ, 0x1, !P0 ;  /* 0x00000001ff137807 */ /* 0x000fe20004000000 */
[----:B------:R-:W-:Y:S01]  /*0550*/  @!P3 IMAD.MOV.U32 R17, RZ, RZ, R7 ;  /* 0x000000ffff11b224 */ /* 0x000fe200078e0007 */
[----:B------:R-:W-:-:S04]  /*0560*/  ISETP.GE.U32.AND P1, PT, R8, 0x2, PT ;  /* 0x000000020800780c */ /* 0x000fc80003f26070 */
[----:B------:R-:W-:Y:S01]  /*0570*/  SEL R19, R19, 0x2, P1 ;  /* 0x0000000213137807 */ /* 0x000fe20000800000 */
[----:B------:R0:W3:Y:S01]  /*0580*/  @!UP1 SYNCS.EXCH.64 URZ, [UR6+0x48], UR4 ;  /* 0x00004804063f95b2 */ /* 0x0000e20008000100 */
[----:B------:R-:W-:Y:S01]  /*0590*/  NOP ;  /* 0x0000000000007918 */ /* 0x000fe20000000000 */
[----:B---34-:R-:W-:Y:S06]  /*05a0*/  BAR.SYNC.DEFER_BLOCKING 0x0 ;  /* 0x0000000000007b1d */ /* 0x018fec0000010000 */
[----:B------:R-:W-:Y:S05]  /*05b0*/  @!P2 BRA `(.L_x_3) ;  /* 0x0000006c00b4a947 */ /* 0x000fea0003800000 */
[----:B------:R-:W-:-:S13]  /*05c0*/  ISETP.GT.U32.AND P0, PT, R8, 0x1, PT ;  /* 0x000000010800780c */ /* 0x000fda0003f04070 */
[----:B0-----:R-:W-:Y:S05]  /*05d0*/  @P0 EXIT ;  /* 0x000000000000094d */ /* 0x001fea0003800000 */
[----:B------:R-:W-:Y:S01]  /*05e0*/  ULDC.64 UR4, c[0x0][0x650] ;  /* 0x0001940000047ab9 */ /* 0x000fe20000000a00 */
[----:B------:R-:W-:Y:S01]  /*05f0*/  PRMT R0, RZ, 0x7610, R0 ;  /* 0x00007610ff007816 */ /* 0x000fe20000000000 */
[----:B------:R-:W-:Y:S01]  /*0600*/  IMAD.MOV.U32 R94, RZ, RZ, -0x1 ;  /* 0xffffffffff5e7424 */ /* 0x000fe200078e00ff */
[----:B------:R-:W-:Y:S01]  /*0610*/  ISETP.GE.U32.AND P0, PT, R16, UR4, PT ;  /* 0x0000000410007c0c */ /* 0x000fe2000bf06070 */
[----:B------:R-:W-:Y:S02]  /*0620*/  IMAD.MOV.U32 R90, RZ, RZ, -0x1 ;  /* 0xffffffffff5a7424 */ /* 0x000fe400078e00ff */
[----:B------:R-:W-:Y:S01]  /*0630*/  IMAD.MOV.U32 R23, RZ, RZ, -0x1 ;  /* 0xffffffffff177424 */ /* 0x000fe200078e00ff */
[----:B------:R-:W-:-:S13]  /*0640*/  ISETP.GE.U32.AND.EX P0, PT, R17, UR5, PT, P0 ;  /* 0x0000000511007c0c */ /* 0x000fda000bf06100 */
[----:B------:R-:W-:Y:S05]  /*0650*/  @P0 BRA `(.L_x_4) ;  /* 0x0000000400540947 */ /* 0x000fea0003800000 */
[----:B------:R-:W0:Y:S01]  /*0660*/  LDC.64 R14, c[0x0][0x628] ;  /* 0x00018a00ff0e7b82 */ /* 0x000e220000000a00 */
[----:B------:R-:W-:Y:S02]  /*0670*/  IMAD.MOV.U32 R6, RZ, RZ, R16 ;  /* 0x000000ffff067224 */ /* 0x000fe400078e0010 */
[----:B------:R-:W-:-:S05]  /*0680*/  IMAD.MOV.U32 R7, RZ, RZ, R17 ;  /* 0x000000ffff077224 */ /* 0x000fca00078e0011 */
[----:B------:R-:W1:Y:S08]  /*0690*/  LDC R0, c[0x0][0x630] ;  /* 0x00018c00ff007b82 */ /* 0x000e700000000800 */
[----:B------:R-:W2:Y:S01]  /*06a0*/  LDC.64 R20, c[0x0][0x620] ;  /* 0x00018800ff147b82 */ /* 0x000ea20000000a00 */
[----:B0-----:R-:W-:-:S04]  /*06b0*/  ISETP.NE.U32.AND P0, PT, R14, RZ, PT ;  /* 0x000000ff0e00720c */ /* 0x001fc80003f05070 */
[----:B------:R-:W-:-:S13]  /*06c0*/  ISETP.NE.AND.EX P0, PT, R15, RZ, PT, P0 ;  /* 0x000000ff0f00720c */ /* 0x000fda0003f05300 */
[----:B-12---:R-:W-:Y:S05]  /*06d0*/  @!P0 BRA `(.L_x_5) ;  /* 0x0000000000288947 */ /* 0x006fea0003800000 */
[----:B------:R-:W0:Y:S02]  /*06e0*/  LDC R11, c[0x0][0x634] ;  /* 0x00018d00ff0b7b82 */ /* 0x000e240000000800 */
[----:B0-----:R-:W-:-:S05]  /*06f0*/  IADD3 R11, P0, R16, R11, RZ ;  /* 0x0000000b100b7210 */ /* 0x001fca0007f1e0ff */
[----:B------:R-:W-:-:S04]  /*0700*/  IMAD.X R13, RZ, RZ, R17, P0 ;  /* 0x000000ffff0d7224 */ /* 0x000fc800000e0611 */
[----:B------:R-:W-:-:S04]  /*0710*/  IMAD.WIDE.U32 R6, R13, R14, RZ ;  /* 0x0000000e0d067225 */ /* 0x000fc800078e00ff */
[----:B------:R-:W-:-:S04]  /*0720*/  IMAD.WIDE.U32 R8, P0, R11, R15, R6 ;  /* 0x0000000f0b087225 */ /* 0x000fc80007800006 */
[----:B------:R-:W-:-:S04]  /*0730*/  IMAD.WIDE.U32 R6, R11, R14, RZ ;  /* 0x0000000e0b067225 */ /* 0x000fc800078e00ff */
[----:B------:R-:W-:Y:S01]  /*0740*/  IMAD.X R11, RZ, RZ, RZ, P0 ;  /* 0x000000ffff0b7224 */ /* 0x000fe200000e06ff */
[----:B------:R-:W-:Y:S01]  /*0750*/  IADD3 RZ, P0, R7, R8, RZ ;  /* 0x0000000807ff7210 */ /* 0x000fe20007f1e0ff */
[----:B------:R-:W-:-:S04]  /*0760*/  IMAD.MOV.U32 R10, RZ, RZ, R9 ;  /* 0x000000ffff0a7224 */ /* 0x000fc800078e0009 */
[----:B------:R-:W-:-:S08]  /*0770*/  IMAD.WIDE.U32.X R6, R13, R15, R10, P0 ;  /* 0x0000000f0d067225 */ /* 0x000fd000000e040a */
.L_x_5:
[-CC-:B------:R-:W-:Y:S01]  /*0780*/  SHF.R.U64 R23, R6, R0.reuse, R7.reuse ;  /* 0x0000000006177219 */ /* 0x180fe20000001207 */
[----:B------:R-:W0:Y:S01]  /*0790*/  LDC R10, c[0x0][0x618] ;  /* 0x00018600ff0a7b82 */ /* 0x000e220000000800 */
[----:B------:R-:W-:Y:S01]  /*07a0*/  SHF.R.U32.HI R5, RZ, R0, R7 ;  /* 0x00000000ff057219 */ /* 0x000fe20000011607 */
[----:B------:R-:W-:Y:S01]  /*07b0*/  ULDC UR4, c[0x0][0x150] ;  /* 0x0000540000047ab9 */ /* 0x000fe20000000800 */
[----:B------:R-:W-:Y:S02]  /*07c0*/  IADD3 R9, P0, RZ, -R23, RZ ;  /* 0x80000017ff097210 */ /* 0x000fe40007f1e0ff */
[----:B------:R-:W-:-:S03]  /*07d0*/  I2FP.F32.U32 R0, R4 ;  /* 0x0000000400007245 */ /* 0x000fc60000201000 */
[----:B------:R-:W1:Y:S01]  /*07e0*/  LDC.64 R28, c[0x0][0x640] ;  /* 0x00019000ff1c7b82 */ /* 0x000e620000000a00 */
[----:B------:R-:W-:Y:S02]  /*07f0*/  IMAD.X R11, RZ, RZ, ~R5, P0 ;  /* 0x000000ffff0b7224 */ /* 0x000fe400000e0e05 */
[----:B------:R-:W-:Y:S01]  /*0800*/  FMUL R0, R0, UR4 ;  /* 0x0000000400007c20 */ /* 0x000fe20008400000 */
[----:B------:R-:W-:Y:S01]  /*0810*/  IMAD.WIDE.U32 R6, R9, R20, R16 ;  /* 0x0000001409067225 */ /* 0x000fe200078e0010 */
[----:B------:R-:W-:-:S03]  /*0820*/  ULDC UR4, c[0x0][0x154] ;  /* 0x0000550000047ab9 */ /* 0x000fc60000000800 */
[----:B------:R-:W-:Y:S01]  /*0830*/  IMAD R8, R11, R20, RZ ;  /* 0x000000140b087224 */ /* 0x000fe200078e02ff */
[----:B------:R-:W2:Y:S01]  /*0840*/  LDC R5, c[0x0][0x144] ;  /* 0x00005100ff057b82 */ /* 0x000ea20000000800 */
[----:B------:R-:W3:Y:S02]  /*0850*/  F2I.U32.TRUNC.NTZ R0, R0 ;  /* 0x0000000000007305 */ /* 0x000ee4000020f000 */
[----:B------:R-:W-:-:S04]  /*0860*/  IMAD R9, R9, R21, R8 ;  /* 0x0000001509097224 */ /* 0x000fc800078e0208 */
[----:B------:R-:W-:Y:S01]  /*0870*/  IMAD.IADD R7, R7, 0x1, R9 ;  /* 0x0000000107077824 */ /* 0x000fe200078e0209 */
[----:B------:R-:W4:Y:S01]  /*0880*/  LDC R12, c[0x0][0x608] ;  /* 0x00018200ff0c7b82 */ /* 0x000f220000000800 */
[----:B------:R-:W-:-:S03]  /*0890*/  IMAD.MOV.U32 R9, RZ, RZ, -0x1 ;  /* 0xffffffffff097424 */ /* 0x000fc600078e00ff */
[-CC-:B0-----:R-:W-:Y:S02]  /*08a0*/  SHF.R.U64 R20, R6, R10.reuse, R7.reuse ;  /* 0x0000000a06147219 */ /* 0x181fe40000001207 */
[----:B------:R-:W-:Y:S02]  /*08b0*/  I2FP.F32.U32 R6, R3 ;  /* 0x0000000300067245 */ /* 0x000fe40000201000 */
[----:B------:R-:W0:Y:S01]  /*08c0*/  LDC R26, c[0x0][0x658] ;  /* 0x00019600ff1a7b82 */ /* 0x000e220000000800 */
[----:B-1----:R-:W-:Y:S01]  /*08d0*/  ISETP.NE.U32.AND P0, PT, R28, RZ, PT ;  /* 0x000000ff1c00720c */ /* 0x002fe20003f05070 */
[----:B---3--:R-:W-:Y:S01]  /*08e0*/  IMAD.MOV R8, RZ, RZ, -R0 ;  /* 0x000000ffff087224 */ /* 0x008fe200078e0a00 */
[----:B------:R-:W-:Y:S01]  /*08f0*/  SHF.R.U32.HI R7, RZ, R10, R7 ;  /* 0x0000000aff077219 */ /* 0x000fe20000011607 */
[----:B------:R-:W-:Y:S01]  /*0900*/  FMUL R6, R6, UR4 ;  /* 0x0000000406067c20 */ /* 0x000fe20008400000 */
[----:B------:R-:W-:-:S03]  /*0910*/  ISETP.NE.AND.EX P0, PT, R29, RZ, PT, P0 ;  /* 0x000000ff1d00720c */ /* 0x000fc60003f05300 */
[----:B------:R-:W1:Y:S01]  /*0920*/  LDC R14, c[0x0][0x148] ;  /* 0x00005200ff0e7b82 */ /* 0x000e620000000800 */
[----:B--2---:R-:W-:-:S07]  /*0930*/  IMAD R0, R5, R8, R4 ;  /* 0x0000000805007224 */ /* 0x004fce00078e0204 */
[----:B------:R-:W2:Y:S01]  /*0940*/  LDC R24, c[0x0][0x600] ;  /* 0x00018000ff187b82 */ /* 0x000ea20000000800 */
[-CC-:B----4-:R-:W-:Y:S02]  /*0950*/  SHF.R.U64 R30, R20, R12.reuse, R7.reuse ;  /* 0x0000000c141e7219 */ /* 0x190fe40000001207 */
[----:B------:R-:W-:Y:S01]  /*0960*/  SHF.R.U32.HI R5, RZ, R12, R7 ;  /* 0x0000000cff057219 */ /* 0x000fe20000011607 */
[----:B------:R-:W-:Y:S01]  /*0970*/  IMAD.MOV.U32 R7, RZ, RZ, 0x1 ;  /* 0x00000001ff077424 */ /* 0x000fe200078e00ff */
[----:B------:R3:W4:Y:S03]  /*0980*/  F2I.U32.TRUNC.NTZ R12, R6 ;  /* 0x00000006000c7305 */ /* 0x000726000020f000 */
[----:B------:R-:W1:Y:S01]  /*0990*/  LDC R15, c[0x0][0x648] ;  /* 0x00019200ff0f7b82 */ /* 0x000e620000000800 */
[-C--:B0-----:R-:W-:Y:S02]  /*09a0*/  SHF.L.U32 R4, R9, R26.reuse, RZ ;  /* 0x0000001a09047219 */ /* 0x081fe400000006ff */
[----:B------:R-:W-:-:S02]  /*09b0*/  SHF.R.U64 R32, R30, R26, R5 ;  /* 0x0000001a1e207219 */ /* 0x000fc40000001205 */
[----:B------:R-:W-:Y:S02]  /*09c0*/  LOP3.LUT R11, RZ, R4, RZ, 0x33, !PT ;  /* 0x00000004ff0b7212 */ /* 0x000fe400078e33ff */
[-C--:B------:R-:W-:Y:S01]  /*09d0*/  SHF.R.U32.HI R5, RZ, R26.reuse, R5 ;  /* 0x0000001aff057219 */ /* 0x080fe20000011605 */
[----:B------:R-:W0:Y:S01]  /*09e0*/  LDC R21, c[0x0][0x638] ;  /* 0x00018e00ff157b82 */ /* 0x000e220000000800 */
[----:B------:R-:W-:Y:S01]  /*09f0*/  SHF.L.U32 R10, R7, R26, RZ ;  /* 0x0000001a070a7219 */ /* 0x000fe200000006ff */
[----:B------:R-:W-:-:S06]  /*0a00*/  IMAD.MOV.U32 R4, RZ, RZ, R32 ;  /* 0x000000ffff047224 */ /* 0x000fcc00078e0020 */
[----:B------:R-:W0:Y:S01]  /*0a10*/  LDC R94, c[0x0][0x610] ;  /* 0x00018400ff5e7b82 */ /* 0x000e220000000800 */
[----:B---34-:R-:W-:Y:S05]  /*0a20*/  @!P0 BRA `(.L_x_6) ;  /* 0x0000000000288947 */ /* 0x018fea0003800000 */
[----:B------:R-:W3:Y:S02]  /*0a30*/  LDC R9, c[0x0][0x64c] ;  /* 0x00019300ff097b82 */ /* 0x000ee40000000800 */
[----:B---3--:R-:W-:-:S05]  /*0a40*/  IADD3 R9, P0, R32, R9, RZ ;  /* 0x0000000920097210 */ /* 0x008fca0007f1e0ff */
        /* <DEDUP_REMOVED lines=8> */
.L_x_6:
[----:B-1----:R-:W-:Y:S01]  /*0ad0*/  SHF.R.U64 R4, R4, R15, R5 ;  /* 0x0000000f04047219 */ /* 0x002fe20000001205 */
[----:B--2---:R-:W-:Y:S01]  /*0ae0*/  VIADD R5, R24, 0xffffffff ;  /* 0xffffffff18057836 */ /* 0x004fe20000000000 */
[----:B------:R-:W-:Y:S01]  /*0af0*/  LOP3.LUT R11, R30, R11, RZ, 0xc0, !PT ;  /* 0x0000000b1e0b7212 */ /* 0x000fe200078ec0ff */
[----:B------:R-:W-:Y:S02]  /*0b00*/  IMAD.MOV R12, RZ, RZ, -R12 ;  /* 0x000000ffff0c7224 */ /* 0x000fe400078e0a0c */
[----:B------:R-:W-:Y:S01]  /*0b10*/  IMAD.MOV R6, RZ, RZ, -R4 ;  /* 0x000000ffff067224 */ /* 0x000fe200078e0a04 */
[----:B------:R-:W-:Y:S01]  /*0b20*/  LOP3.LUT R5, R20, R5, RZ, 0xc0, !PT ;  /* 0x0000000514057212 */ /* 0x000fe200078ec0ff */
[----:B------:R-:W-:Y:S02]  /*0b30*/  @P3 IMAD R0, R14, R12, R3 ;  /* 0x0000000c0e003224 */ /* 0x000fe400078e0203 */
[----:B------:R-:W-:Y:S02]  /*0b40*/  IMAD R11, R10, R4, R11 ;  /* 0x000000040a0b7224 */ /* 0x000fe400078e020b */
[----:B0-----:R-:W-:-:S02]  /*0b50*/  IMAD R3, R6, R21, R32 ;  /* 0x0000001506037224 */ /* 0x001fc400078e0220 */
[----:B------:R-:W-:Y:S02]  /*0b60*/  IMAD R94, R11, R94, R0 ;  /* 0x0000005e0b5e7224 */ /* 0x000fe400078e0200 */
[----:B------:R-:W-:Y:S02]  /*0b70*/  IMAD R3, R3, R24, R5 ;  /* 0x0000001803037224 */ /* 0x000fe400078e0205 */
[----:B------:R-:W-:-:S03]  /*0b80*/  IMAD.MOV.U32 R0, RZ, RZ, 0x1 ;  /* 0x00000001ff007424 */ /* 0x000fc600078e00ff */
[----:B------:R-:W-:Y:S02]  /*0b90*/  SEL R90, R3, R94, !P3 ;  /* 0x0000005e035a7207 */ /* 0x000fe40005800000 */
[----:B------:R-:W-:-:S07]  /*0ba0*/  SEL R94, R94, R3, !P3 ;  /* 0x000000035e5e7207 */ /* 0x000fce0005800000 */
.L_x_4:
[----:B------:R-:W-:-:S08]  /*0bb0*/  NOP ;  /* 0x0000000000007918 */ /* 0x000fd00000000000 */
[----:B------:R-:W0:Y:S02]  /*0bc0*/  USETMAXREG.TRY_ALLOC.CTAPOOL UP0, 0xe8 ;  /* 0x000000e8000079c8 */ /* 0x000e240008000600 */
[----:B0-----:R-:W-:-:S13]  /*0bd0*/  PLOP3.LUT P0, PT, PT, PT, UP0, 0x80, 0x0 ;  /* 0x000000000000781c */ /* 0x001fda0003f0f008 */
[----:B------:R-:W-:Y:S05]  /*0be0*/  @!P0 BRA `(.L_x_4) ;  /* 0xfffffffc00f08947 */ /* 0x000fea000383ffff */
[----:B------:R-:W-:Y:S01]  /*0bf0*/  ULDC.64 UR4, c[0x0][0x598] ;  /* 0x0001660000047ab9 */ /* 0x000fe20000000a00 */
[----:B------:R-:W-:Y:S01]  /*0c00*/  ULDC.64 UR36, c[0x0][0x208] ;  /* 0x0000820000247ab9 */ /* 0x000fe20000000a00 */
[----:B------:R-:W-:-:S04]  /*0c10*/  ISETP.NE.U32.AND P0, PT, RZ, UR4, PT ;  /* 0x00000004ff007c0c */ /* 0x000fc8000bf05070 */
[----:B------:R-:W-:-:S13]  /*0c20*/  ISETP.NE.AND.EX P0, PT, RZ, UR5, PT, P0 ;  /* 0x00000005ff007c0c */ /* 0x000fda000bf05300 */
[----:B------:R-:W-:Y:S05]  /*0c30*/  @!P0 BRA `(.L_x_7) ;  /* 0x00000000001c8947 */ /* 0x000fea0003800000 */
[----:B------:R-:W0:Y:S02]  /*0c40*/  LDC.64 R4, c[0x0][0x598] ;  /* 0x00016600ff047b82 */ /* 0x000e240000000a00 */
[----:B0-----:R-:W2:Y:S02]  /*0c50*/  LDG.E.64 R4, desc[UR36][R4.64] ;  /* 0x0000002404047981 */ /* 0x001ea4000c1e1b00 */
[----:B--2---:R-:W-:-:S04]  /*0c60*/  ISETP.NE.U32.AND P0, PT, R4, RZ, PT ;  /* 0x000000ff0400720c */ /* 0x004fc80003f05070 */
[----:B------:R-:W-:-:S13]  /*0c70*/  ISETP.NE.AND.EX P0, PT, R5, RZ, PT, P0 ;  /* 0x000000ff0500720c */ /* 0x000fda0003f05300 */
[----:B------:R-:W-:Y:S05]  /*0c80*/  @!P0 BRA `(.L_x_7) ;  /* 0x0000000000088947 */ /* 0x000fea0003800000 */
[----:B------:R0:W5:Y:S01]  /*0c90*/  LD.E R88, desc[UR36][R4.64] ;  /* 0x0000002404587980 */ /* 0x000162000c101900 */
[----:B------:R-:W-:Y:S05]  /*0ca0*/  BRA `(.L_x_8) ;  /* 0x0000000000247947 */ /* 0x000fea0003800000 */
.L_x_7:
[----:B------:R-:W-:Y:S02]  /*0cb0*/  ULDC.64 UR4, c[0x0][0x588] ;  /* 0x0001620000047ab9 */ /* 0x000fe40000000a00 */
[----:B------:R-:W-:-:S04]  /*0cc0*/  ISETP.NE.U32.AND P0, PT, RZ, UR4, PT ;  /* 0x00000004ff007c0c */ /* 0x000fc8000bf05070 */
[----:B------:R-:W-:-:S13]  /*0cd0*/  ISETP.NE.AND.EX P0, PT, RZ, UR5, PT, P0 ;  /* 0x00000005ff007c0c */ /* 0x000fda000bf05300 */
[----:B------:R-:W-:Y:S05]  /*0ce0*/  @!P0 BRA `(.L_x_9) ;  /* 0x00000000000c8947 */ /* 0x000fea0003800000 */
[----:B------:R-:W0:Y:S02]  /*0cf0*/  LDC.64 R88, c[0x0][0x588] ;  /* 0x00016200ff587b82 */ /* 0x000e240000000a00 */
[----:B0-----:R1:W5:Y:S01]  /*0d00*/  LDG.E R88, desc[UR36][R88.64] ;  /* 0x0000002458587981 */ /* 0x001362000c1e1900 */
[----:B------:R-:W-:Y:S05]  /*0d10*/  BRA `(.L_x_8) ;  /* 0x0000000000087947 */ /* 0x000fea0003800000 */
.L_x_9:
[----:B------:R-:W-:Y:S02]  /*0d20*/  ULDC UR4, c[0x0][0x580] ;  /* 0x0001600000047ab9 */ /* 0x000fe40000000800 */
[----:B------:R-:W-:-:S07]  /*0d30*/  IMAD.U32 R88, RZ, RZ, UR4 ;  /* 0x00000004ff587e24 */ /* 0x000fce000f8e00ff */
.L_x_8:
[----:B------:R-:W-:Y:S02]  /*0d40*/  ULDC.64 UR4, c[0x0][0x5a0] ;  /* 0x0001680000047ab9 */ /* 0x000fe40000000a00 */
[----:B------:R-:W-:-:S04]  /*0d50*/  ISETP.NE.U32.AND P0, PT, RZ, UR4, PT ;  /* 0x00000004ff007c0c */ /* 0x000fc8000bf05070 */
[----:B------:R-:W-:-:S13]  /*0d60*/  ISETP.NE.AND.EX P0, PT, RZ, UR5, PT, P0 ;  /* 0x00000005ff007c0c */ /* 0x000fda000bf05300 */
[----:B------:R-:W-:Y:S05]  /*0d70*/  @!P0 BRA `(.L_x_10) ;  /* 0x00000000001c8947 */ /* 0x000fea0003800000 */
[----:B0-----:R-:W0:Y:S02]  /*0d80*/  LDC.64 R4, c[0x0][0x5a0] ;  /* 0x00016800ff047b82 */ /* 0x001e240000000a00 */
[----:B0-----:R-:W2:Y:S02]  /*0d90*/  LDG.E.64 R4, desc[UR36][R4.64] ;  /* 0x0000002404047981 */ /* 0x001ea4000c1e1b00 */
[----:B--2---:R-:W-:-:S04]  /*0da0*/  ISETP.NE.U32.AND P0, PT, R4, RZ, PT ;  /* 0x000000ff0400720c */ /* 0x004fc80003f05070 */
[----:B------:R-:W-:-:S13]  /*0db0*/  ISETP.NE.AND.EX P0, PT, R5, RZ, PT, P0 ;  /* 0x000000ff0500720c */ /* 0x000fda0003f05300 */
[----:B------:R-:W-:Y:S05]  /*0dc0*/  @!P0 BRA `(.L_x_10) ;  /* 0x0000000000088947 */ /* 0x000fea0003800000 */
[----:B-1----:R0:W5:Y:S01]  /*0dd0*/  LD.E R89, desc[UR36][R4.64] ;  /* 0x0000002404597980 */ /* 0x002162000c101900 */
[----:B------:R-:W-:Y:S05]  /*0de0*/  BRA `(.L_x_11) ;  /* 0x0000000000247947 */ /* 0x000fea0003800000 */
.L_x_10:
[----:B------:R-:W-:Y:S02]  /*0df0*/  ULDC.64 UR4, c[0x0][0x590] ;  /* 0x0001640000047ab9 */ /* 0x000fe40000000a00 */
[----:B------:R-:W-:-:S04]  /*0e00*/  ISETP.NE.U32.AND P0, PT, RZ, UR4, PT ;  /* 0x00000004ff007c0c */ /* 0x000fc8000bf05070 */
[----:B------:R-:W-:-:S13]  /*0e10*/  ISETP.NE.AND.EX P0, PT, RZ, UR5, PT, P0 ;  /* 0x00000005ff007c0c */ /* 0x000fda000bf05300 */
[----:B------:R-:W-:Y:S05]  /*0e20*/  @!P0 BRA `(.L_x_12) ;  /* 0x00000000000c8947 */ /* 0x000fea0003800000 */
[----:B0-----:R-:W1:Y:S02]  /*0e30*/  LDC.64 R4, c[0x0][0x590] ;  /* 0x00016400ff047b82 */ /* 0x001e640000000a00 */
[----:B-1----:R1:W5:Y:S01]  /*0e40*/  LDG.E R89, desc[UR36][R4.64] ;  /* 0x0000002404597981 */ /* 0x002362000c1e1900 */
[----:B------:R-:W-:Y:S05]  /*0e50*/  BRA `(.L_x_11) ;  /* 0x0000000000087947 */ /* 0x000fea0003800000 */
.L_x_12:
[----:B------:R-:W-:Y:S02]  /*0e60*/  ULDC UR4, c[0x0][0x584] ;  /* 0x0001610000047ab9 */ /* 0x000fe40000000800 */
[----:B-1----:R-:W-:-:S07]  /*0e70*/  IMAD.U32 R89, RZ, RZ, UR4 ;  /* 0x00000004ff597e24 */ /* 0x002fce000f8e00ff */
.L_x_11:
[----:B------:R-:W-:-:S13]  /*0e80*/  LOP3.LUT P0, RZ, R0, 0xff, RZ, 0xc0, !PT ;  /* 0x000000ff00ff7812 */ /* 0x000fda000780c0ff */
[----:B------:R-:W-:Y:S05]  /*0e90*/  @!P0 EXIT ;  /* 0x000000000000894d */ /* 0x000fea0003800000 */
[----:B------:R-:W-:Y:S01]  /*0ea0*/  ULDC UR4, c[0x0][0x28c] ;  /* 0x0000a30000047ab9 */ /* 0x000fe20000000800 */
[----:B------:R-:W-:Y:S01]  /*0eb0*/  LOP3.LUT R102, R19, 0x1, RZ, 0xfc, !PT ;  /* 0x0000000113667812 */ /* 0x000fe200078efcff */
[----:B------:R-:W-:Y:S01]  /*0ec0*/  UIADD3 UR4, UR4, 0x3f, URZ ;  /* 0x0000003f04047890 */ /* 0x000fe2000fffe03f */
[----:B------:R-:W-:Y:S01]  /*0ed0*/  UMOV UR38, URZ ;  /* 0x0000003f00267c82 */ /* 0x000fe20008000000 */
[----:B------:R-:W-:Y:S02]  /*0ee0*/  UMOV UR39, URZ ;  /* 0x0000003f00277c82 */ /* 0x000fe40008000000 */
[----:B------:R-:W-:-:S04]  /*0ef0*/  USHF.R.S32.HI UR5, URZ, 0x1f, UR4 ;  /* 0x0000001f3f057899 */ /* 0x000fc80008011404 */
[----:B------:R-:W-:-:S04]  /*0f00*/  ULEA.HI UR5, UR5, UR4, URZ, 0x6 ;  /* 0x0000000405057291 */ /* 0x000fc8000f8f303f */
[----:B------:R-:W-:-:S12]  /*0f10*/  USHF.R.S32.HI UR40, URZ, 0x6, UR5 ;  /* 0x000000063f287899 */ /* 0x000fd80008011405 */
.L_x_156:
[----:B------:R-:W-:Y:S01]  /*0f20*/  LOP3.LUT R0, R18, 0x80, RZ, 0xc0, !PT ;  /* 0x0000008012007812 */ /* 0x000fe200078ec0ff */
[----:B------:R-:W2:Y:S01]  /*0f30*/  S2UR UR7, SR_CgaCtaId ;  /* 0x00000000000779c3 */ /* 0x000ea20000008800 */
[----:B------:R-:W-:Y:S02]  /*0f40*/  UMOV UR6, 0x400 ;  /* 0x0000040000067882 */ /* 0x000fe40000000000 */
[----:B------:R-:W-:-:S06]  /*0f50*/  SHF.R.U32.HI R0, RZ, 0x7, R0 ;  /* 0x00000007ff007819 */ /* 0x000fcc0000011600 */
[----:B---3--:R-:W3:Y:S01]  /*0f60*/  SHFL.IDX PT, R0, R0, RZ, 0x1f ;  /* 0x00001fff00007589 */ /* 0x008ee200000e0000 */
[----:B--2---:R-:W-:Y:S01]  /*0f70*/  ULEA UR42, UR7, UR6, 0x18 ;  /* 0x00000006072a7291 */ /* 0x004fe2000f8ec03f */
[----:B---3--:R-:W-:-:S13]  /*0f80*/  R2UR UR4, R0 ;  /* 0x00000000000472ca */ /* 0x008fda00000e0000 */
[----:B------:R-:W-:-:S04]  /*0f90*/  ULEA.HI UR5, UR4, UR4, URZ, 0x1 ;  /* 0x0000000404057291 */ /* 0x000fc8000f8f083f */
[----:B------:R-:W-:-:S04]  /*0fa0*/  ULOP3.LUT UR5, UR5, 0x7fffe, URZ, 0xc0, !UPT ;  /* 0x0007fffe05057892 */ /* 0x000fc8000f8ec03f */
[----:B------:R-:W-:-:S03]  /*0fb0*/  UIADD3 UR5, UR4, -UR5, URZ ;  /* 0x8000000504057290 */ /* 0x000fc6000fffe03f */
[----:B------:R-:W-:Y:S01]  /*0fc0*/  ULDC UR4, c[0x0][0x28c] ;  /* 0x0000a30000047ab9 */ /* 0x000fe20000000800 */
[----:B------:R-:W-:Y:S01]  /*0fd0*/  ULEA UR5, UR5, UR42, 0xd ;  /* 0x0000002a05057291 */ /* 0x000fe2000f8e683f */
[----:B------:R-:W-:-:S03]  /*0fe0*/  ISETP.LT.AND P0, PT, RZ, UR4, PT ;  /* 0x00000004ff007c0c */ /* 0x000fc6000bf01270 */
[----:B------:R-:W-:-:S04]  /*0ff0*/  UIADD3 UR5, UR5, 0x100, URZ ;  /* 0x0000010005057890 */ /* 0x000fc8000fffe03f */
[----:B------:R-:W-:-:S04]  /*1000*/  USHF.R.U32.HI UR5, URZ, 0x4, UR5 ;  /* 0x000000043f057899 */ /* 0x000fc80008011605 */
[----:B------:R-:W-:Y:S02]  /*1010*/  ULOP3.LUT UR41, UR5, 0x3fff, URZ, 0xc0, !UPT ;  /* 0x00003fff05297892 */ /* 0x000fe4000f8ec03f */
[----:B01--45:R-:W-:Y:S10]  /*1020*/  @P0 BRA `(.L_x_13) ;  /* 0x0000000000400947 */ /* 0x033ff40003800000 */
[----:B------:R-:W-:Y:S01]  /*1030*/  MOV R0, 0x0 ;  /* 0x0000000000007802 */ /* 0x000fe20000000f00 */
[----:B------:R-:W-:Y:S01]  /*1040*/  ULDC.64 UR4, c[0x4][0x68] ;  /* 0x01001a0000047ab9 */ /* 0x000fe20000000a00 */
[----:B------:R-:W-:Y:S01]  /*1050*/  ULDC.64 UR6, c[0x4][0x8] ;  /* 0x0100020000067ab9 */ /* 0x000fe20000000a00 */
[----:B01----:R-:W-:Y:S01]  /*1060*/  IMAD.U32 R4, RZ, RZ, UR4 ;  /* 0x00000004ff047e24 */ /* 0x003fe2000f8e00ff */
[----:B------:R0:W1:Y:S01]  /*1070*/  LDC.64 R14, c[0x4][R0] ;  /* 0x01000000000e7b82 */ /* 0x0000620000000a00 */
[----:B------:R-:W-:Y:S01]  /*1080*/  IMAD.U32 R5, RZ, RZ, UR5 ;  /* 0x00000005ff057e24 */ /* 0x000fe2000f8e00ff */
[----:B------:R-:W-:Y:S01]  /*1090*/  ULDC.64 UR4, c[0x4][0x70] ;  /* 0x01001c0000047ab9 */ /* 0x000fe20000000a00 */
[----:B------:R-:W-:Y:S01]  /*10a0*/  IMAD.U32 R10, RZ, RZ, UR6 ;  /* 0x00000006ff0a7e24 */ /* 0x000fe2000f8e00ff */
[----:B------:R-:W-:Y:S01]  /*10b0*/  MOV R6, UR4 ;  /* 0x0000000400067c02 */ /* 0x000fe20008000f00 */
[----:B------:R-:W-:Y:S02]  /*10c0*/  IMAD.U32 R7, RZ, RZ, UR5 ;  /* 0x00000005ff077e24 */ /* 0x000fe4000f8e00ff */
[----:B------:R-:W-:-:S02]  /*10d0*/  IMAD.U32 R11, RZ, RZ, UR7 ;  /* 0x00000007ff0b7e24 */ /* 0x000fc4000f8e00ff */
[----:B------:R-:W-:Y:S02]  /*10e0*/  IMAD.MOV.U32 R8, RZ, RZ, 0x1e1 ;  /* 0x000001e1ff087424 */ /* 0x000fe400078e00ff */
[----:B------:R-:W-:Y:S02]  /*10f0*/  IMAD.MOV.U32 R12, RZ, RZ, 0x1 ;  /* 0x00000001ff0c7424 */ /* 0x000fe400078e00ff */
[----:B0-----:R-:W-:-:S07]  /*1100*/  IMAD.MOV.U32 R13, RZ, RZ, RZ ;  /* 0x000000ffff0d7224 */ /* 0x001fce00078e00ff */
[----:B------:R-:W-:-:S07]  /*1110*/  LEPC R20, `(.L_x_13) ;  /* 0x000000001014794e */ /* 0x000fce0000000000 */
[----:B-1---5:R-:W-:Y:S05]  /*1120*/  CALL.ABS.NOINC R14 ;  /* 0x000000000e007343 */ /* 0x022fea0003c00000 */
.L_x_13:
[----:B------:R-:W-:-:S13]  /*1130*/  ISETP.NE.AND P0, PT, R102, 0x3, PT ;  /* 0x000000036600780c */ /* 0x000fda0003f05270 */
[----:B------:R-:W-:Y:S05]  /*1140*/  @!P0 BRA `(.L_x_14) ;  /* 0x0000000000048947 */ /* 0x000fea0003800000 */
[----:B------:R-:W-:Y:S01]  /*1150*/  BPT.TRAP 0x1 ;  /* 0x000000040000795c */ /* 0x000fe20000300000 */
.L_x_14:
[----:B------:R-:W-:Y:S02]  /*1160*/  IMAD.U32 R3, RZ, RZ, UR39 ;  /* 0x00000027ff037e24 */ /* 0x000fe4000f8e00ff */
[----:B------:R-:W-:-:S03]  /*1170*/  IMAD.U32 R0, RZ, RZ, UR38 ;  /* 0x00000026ff007e24 */ /* 0x000fc6000f8e00ff */
[----:B------:R-:W-:Y:S02]  /*1180*/  LEA R3, R3, UR42, 0x3 ;  /* 0x0000002a03037c11 */ /* 0x000fe4000f8e18ff */
[----:B------:R-:W-:-:S04]  /*1190*/  SHF.L.U32 R0, R0, 0x1f, RZ ;  /* 0x0000001f00007819 */ /* 0x000fc800000006ff */
[----:B------:R2:W3:Y:S01]  /*11a0*/  SYNCS.PHASECHK.TRANS64.TRYWAIT P1, [R3+URZ], R0 ;  /* 0x00000000030075a7 */ /* 0x0004e2000802017f */
[----:B------:R-:W-:Y:S05]  /*11b0*/  @!P0 BRA `(.L_x_15) ;  /* 0x0000000000048947 */ /* 0x000fea0003800000 */
[----:B------:R-:W-:Y:S01]  /*11c0*/  BPT.TRAP 0x1 ;  /* 0x000000040000795c */ /* 0x000fe20000300000 */
.L_x_15:
[----:B---3--:R-:W-:Y:S05]  /*11d0*/  @P1 BRA `(.L_x_16) ;  /* 0x0000000000081947 */ /* 0x008fea0003800000 */
[----:B------:R-:W3:Y:S02]  /*11e0*/  SYNCS.PHASECHK.TRANS64.TRYWAIT P1, [R3+URZ], R0 ;  /* 0x00000000030075a7 */ /* 0x000ee4000802017f */
[----:B---3--:R-:W-:Y:S05]  /*11f0*/  @!P1 BRA `(.L_x_17) ;  /* 0x00000078000c9947 */ /* 0x008fea0003800000 */
.L_x_16:
[----:B------:R-:W-:-:S04]  /*1200*/  UISETP.LT.AND UP0, UPT, UR40, 0x1, UPT ;  /* 0x000000012800788c */ /* 0x000fc8000bf01270 */
[----:B------:R-:W-:-:S04]  /*1210*/  USEL UR4, UR40, 0x1, UP0 ;  /* 0x0000000128047887 */ /* 0x000fc80008000000 */
[----:B------:R-:W-:-:S06]  /*1220*/  UIADD3 UR4, UR40, -UR4, URZ ;  /* 0x8000000428047290 */ /* 0x000fcc000fffe03f */
[----:B--23--:R-:W-:Y:S01]  /*1230*/  IMAD.U32 R0, RZ, RZ, UR4 ;  /* 0x00000004ff007e24 */ /* 0x00cfe2000f8e00ff */
[----:B------:R-:W-:Y:S05]  /*1240*/  WARPSYNC.ALL ;  /* 0x0000000000007948 */ /* 0x000fea0003800000 */
[----:B------:R-:W-:Y:S01]  /*1250*/  ISETP.GE.AND P1, PT, R0, 0x1, PT ;  /* 0x000000010000780c */ /* 0x000fe20003f26270 */
[----:B------:R-:W-:Y:S01]  /*1260*/  UIADD3 UR4, UR42, 0x18100, URZ ;  /* 0x000181002a047890 */ /* 0x000fe2000fffe03f */
[----:B------:R-:W-:Y:S01]  /*1270*/  WARPGROUP.ARRIVE ;  /* 0x00000000000079c5 */ /* 0x000fe20000000000 */
[----:B------:R-:W-:Y:S01]  /*1280*/  UMOV UR9, 0x40000040 ;  /* 0x4000004000097882 */ /* 0x000fe20000000000 */
[----:B------:R-:W-:Y:S01]  /*1290*/  UMOV UR11, 0x40000040 ;  /* 0x40000040000b7882 */ /* 0x000fe20000000000 */
[----:B------:R-:W-:-:S04]  /*12a0*/  USHF.R.U32.HI UR4, URZ, 0x4, UR4 ;  /* 0x000000043f047899 */ /* 0x000fc80008011604 */
[----:B------:R-:W-:Y:S02]  /*12b0*/  ULOP3.LUT UR5, UR4, 0x3fff, URZ, 0xc0, !UPT ;  /* 0x00003fff04057892 */ /* 0x000fe4000f8ec03f */
[----:B------:R-:W-:Y:S02]  /*12c0*/  ULOP3.LUT UR4, UR41, 0x10000, URZ, 0xfc, !UPT ;  /* 0x0001000029047892 */ /* 0x000fe4000f8efc3f */
[----:B------:R-:W-:Y:S02]  /*12d0*/  ULOP3.LUT UR5, UR5, 0x10000, URZ, 0xfc, !UPT ;  /* 0x0001000005057892 */ /* 0x000fe4000f8efc3f */
[----:B------:R-:W-:Y:S02]  /*12e0*/  ULEA UR7, UR39, UR4, 0xb ;  /* 0x0000000427077291 */ /* 0x000fe4000f8e583f */
[----:B------:R-:W-:Y:S02]  /*12f0*/  ULEA UR6, UR39, UR5, 0x9 ;  /* 0x0000000527067291 */ /* 0x000fe4000f8e483f */
[----:B------:R-:W-:-:S03]  /*1300*/  UIADD3 UR12, UR7, 0x400, URZ ;  /* 0x00000400070c7890 */ /* 0x000fc6000fffe03f */
[----:B------:R-:W-:Y:S02]  /*1310*/  UMOV UR8, UR7 ;  /* 0x0000000700087c82 */ /* 0x000fe40008000000 */
[----:B------:R-:W-:Y:S02]  /*1320*/  UMOV UR10, UR6 ;  /* 0x00000006000a7c82 */ /* 0x000fe40008000000 */
[----:B------:R-:W-:Y:S01]  /*1330*/  HGMMA.64x64x16.F32.BF16 R56, gdesc[UR8], RZ, !UPT, gsb0 ;  /* 0x00e00000083879f0 */ /* 0x000fe2000c0018ff */
[----:B------:R-:W-:Y:S01]  /*1340*/  UMOV UR8, UR12 ;  /* 0x0000000c00087c82 */ /* 0x000fe20008000000 */
[----:B------:R-:W-:Y:S01]  /*1350*/  UMOV UR9, 0x40000040 ;  /* 0x4000004000097882 */ /* 0x000fe20000000000 */
[----:B------:R-:W-:Y:S01]  /*1360*/  UIADD3 UR12, UR7, 0x402, URZ ;  /* 0x00000402070c7890 */ /* 0x000fe2000fffe03f */
[----:B------:R-:W-:Y:S02]  /*1370*/  WARPGROUP.DEPBAR.LE gsb0, 0x0 ;  /* 0x00008000000079c5 */ /* 0x000fe40000010000 */
[----:B------:R-:W-:-:S06]  /*1380*/  WARPGROUP.ARRIVE ;  /* 0x00000000000079c5 */ /* 0x000fcc0000000000 */
[----:B------:R-:W-:Y:S01]  /*1390*/  HGMMA.64x64x16.F32.BF16 R24, gdesc[UR8], RZ, !UPT, gsb0 ;  /* 0x00e00000081879f0 */ /* 0x000fe2000c0018ff */
[----:B------:R-:W-:Y:S02]  /*13a0*/  UIADD3 UR8, UR7, 0x2, URZ ;  /* 0x0000000207087890 */ /* 0x000fe4000fffe03f */
[----:B------:R-:W-:Y:S01]  /*13b0*/  UIADD3 UR10, UR6, 0x2, URZ ;  /* 0x00000002060a7890 */ /* 0x000fe2000fffe03f */
[----:B------:R-:W-:Y:S01]  /*13c0*/  UMOV UR9, 0x40000040 ;  /* 0x4000004000097882 */ /* 0x000fe20000000000 */
[----:B------:R-:W-:Y:S01]  /*13d0*/  UMOV UR11, 0x40000040 ;  /* 0x40000040000b7882 */ /* 0x000fe20000000000 */
[----:B------:R-:W-:Y:S02]  /*13e0*/  WARPGROUP.DEPBAR.LE gsb0, 0x0 ;  /* 0x00008000000079c5 */ /* 0x000fe40000010000 */
[----:B------:R-:W-:-:S06]  /*13f0*/  WARPGROUP.ARRIVE ;  /* 0x00000000000079c5 */ /* 0x000fcc0000000000 */
[----:B------:R-:W-:Y:S01]  /*1400*/  HGMMA.64x64x16.F32.BF16 R56, gdesc[UR8], R56, gsb0 ;  /* 0x00e00000083879f0 */ /* 0x000fe20008001838 */
[----:B------:R-:W-:Y:S01]  /*1410*/  UMOV UR8, UR12 ;  /* 0x0000000c00087c82 */ /* 0x000fe20008000000 */
[----:B------:R-:W-:Y:S01]  /*1420*/  UMOV UR9, 0x40000040 ;  /* 0x4000004000097882 */ /* 0x000fe20000000000 */
[----:B------:R-:W-:Y:S01]  /*1430*/  UIADD3 UR12, UR7, 0x404, URZ ;  /* 0x00000404070c7890 */ /* 0x000fe2000fffe03f */
[----:B------:R-:W-:Y:S02]  /*1440*/  WARPGROUP.DEPBAR.LE gsb0, 0x0 ;  /* 0x00008000000079c5 */ /* 0x000fe40000010000 */
[----:B------:R-:W-:-:S06]  /*1450*/  WARPGROUP.ARRIVE ;  /* 0x00000000000079c5 */ /* 0x000fcc0000000000 */
[----:B------:R-:W-:Y:S01]  /*1460*/  HGMMA.64x64x16.F32.BF16 R24, gdesc[UR8], R24, gsb0 ;  /* 0x00e00000081879f0 */ /* 0x000fe20008001818 */
        /* <DEDUP_REMOVED lines=9> */
[----:B------:R-:W-:Y:S02]  /*1500*/  WARPGROUP.DEPBAR.LE gsb0, 0x0 ;  /* 0x00008000000079c5 */ /* 0x000fe40000010000 */
[----:B------:R-:W-:-:S06]  /*1510*/  WARPGROUP.ARRIVE ;  /* 0x00000000000079c5 */ /* 0x000fcc0000000000 */
[----:B------:R-:W-:Y:S01]  /*1520*/  HGMMA.64x64x16.F32.BF16 R24, gdesc[UR8], R24, gsb0 ;  /* 0x00e00000081879f0 */ /* 0x000fe20008001818 */
[----:B------:R-:W-:Y:S02]  /*1530*/  UIADD3 UR8, UR7, 0x6, URZ ;  /* 0x0000000607087890 */ /* 0x000fe4000fffe03f */
[----:B------:R-:W-:Y:S01]  /*1540*/  UIADD3 UR10, UR6, 0x6, URZ ;  /* 0x00000006060a7890 */ /* 0x000fe2000fffe03f */
[----:B------:R-:W-:Y:S01]  /*1550*/  UMOV UR9, 0x40000040 ;  /* 0x4000004000097882 */ /* 0x000fe20000000000 */
[----:B------:R-:W-:Y:S01]  /*1560*/  UMOV UR11, 0x40000040 ;  /* 0x40000040000b7882 */ /* 0x000fe20000000000 */
[----:B------:R-:W-:Y:S01]  /*1570*/  UIADD3 UR7, UR7, 0x406, URZ ;  /* 0x0000040607077890 */ /* 0x000fe2000fffe03f */
[----:B------:R-:W-:Y:S02]  /*1580*/  WARPGROUP.DEPBAR.LE gsb0, 0x0 ;  /* 0x00008000000079c5 */ /* 0x000fe40000010000 */
[----:B------:R-:W-:-:S06]  /*1590*/  WARPGROUP.ARRIVE ;  /* 0x00000000000079c5 */ /* 0x000fcc0000000000 */
[----:B------:R-:W-:Y:S01]  /*15a0*/  HGMMA.64x64x16.F32.BF16 R56, gdesc[UR8], R56, gsb0 ;  /* 0x00e00000083879f0 */ /* 0x000fe20008001838 */
[----:B------:R-:W-:Y:S01]  /*15b0*/  UMOV UR8, UR7 ;  /* 0x0000000700087c82 */ /* 0x000fe20008000000 */
[----:B------:R-:W-:Y:S01]  /*15c0*/  UMOV UR9, 0x40000040 ;  /* 0x4000004000097882 */ /* 0x000fe20000000000 */
[----:B------:R-:W-:Y:S02]  /*15d0*/  WARPGROUP.DEPBAR.LE gsb0, 0x0 ;  /* 0x00008000000079c5 */ /* 0x000fe40000010000 */
[----:B------:R-:W-:-:S06]  /*15e0*/  WARPGROUP.ARRIVE ;  /* 0x00000000000079c5 */ /* 0x000fcc0000000000 */
[----:B------:R-:W-:Y:S03]  /*15f0*/  HGMMA.64x64x16.F32.BF16 R24, gdesc[UR8], R24, gsb0 ;  /* 0x00e00000081879f0 */ /* 0x000fe60008001818 */
[----:B------:R-:W-:Y:S02]  /*1600*/  WARPGROUP.DEPBAR.LE gsb0, 0x0 ;  /* 0x00008000000079c5 */ /* 0x000fe40000010000 */
[----:B------:R-:W-:Y:S05]  /*1610*/  @!P1 BRA `(.L_x_18) ;  /* 0x0000000400789947 */ /* 0x000fea0003800000 */
[----:B------:R-:W-:-:S04]  /*1620*/  UIADD3 UR6, UR39, 0x1, URZ ;  /* 0x0000000127067890 */ /* 0x000fc8000fffe03f */
[----:B------:R-:W-:-:S04]  /*1630*/  UISETP.NE.AND UP0, UPT, UR6, 0x3, UPT ;  /* 0x000000030600788c */ /* 0x000fc8000bf05270 */
[----:B------:R-:W-:Y:S02]  /*1640*/  USEL UR7, URZ, 0x1, UP0 ;  /* 0x000000013f077887 */ /* 0x000fe40008000000 */
[----:B------:R-:W-:Y:S02]  /*1650*/  USEL UR6, UR6, URZ, UP0 ;  /* 0x0000003f06067287 */ /* 0x000fe40008000000 */
[----:B------:R-:W-:-:S06]  /*1660*/  ULOP3.LUT UR7, UR38, UR7, URZ, 0x3c, !UPT ;  /* 0x0000000726077292 */ /* 0x000fcc000f8e3c3f */
[----:B01----:R-:W-:Y:S01]  /*1670*/  IMAD.U32 R5, RZ, RZ, UR7 ;  /* 0x00000007ff057e24 */ /* 0x003fe2000f8e00ff */
[----:B------:R-:W-:-:S06]  /*1680*/  UMOV UR7, UR39 ;  /* 0x0000002700077c82 */ /* 0x000fcc0008000000 */
.L_x_25:
[----:B01----:R-:W-:Y:S05]  /*1690*/  @!P0 BRA `(.L_x_19) ;  /* 0x0000000000048947 */ /* 0x003fea0003800000 */
[----:B------:R-:W-:Y:S01]  /*16a0*/  BPT.TRAP 0x1 ;  /* 0x000000040000795c */ /* 0x000fe20000300000 */
.L_x_19:
[----:B------:R-:W0:Y:S01]  /*16b0*/  S2UR UR9, SR_CgaCtaId ;  /* 0x00000000000979c3 */ /* 0x000e220000008800 */
[----:B------:R-:W-:Y:S01]  /*16c0*/  UMOV UR8, 0x400 ;  /* 0x0000040000087882 */ /* 0x000fe20000000000 */
[----:B------:R-:W-:Y:S01]  /*16d0*/  SHF.L.U32 R3, R5, 0x1f, RZ ;  /* 0x0000001f05037819 */ /* 0x000fe200000006ff */
[----:B0-----:R-:W-:-:S04]  /*16e0*/  ULEA UR15, UR9, UR8, 0x18 ;  /* 0x00000008090f7291 */ /* 0x001fc8000f8ec03f */
[----:B------:R-:W-:-:S09]  /*16f0*/  ULEA UR8, UR6, UR15, 0x3 ;  /* 0x0000000f06087291 */ /* 0x000fd2000f8e183f */
[----:B------:R0:W1:Y:S01]  /*1700*/  SYNCS.PHASECHK.TRANS64.TRYWAIT P1, [UR8], R3 ;  /* 0x00000003ff0075a7 */ /* 0x0000620008020148 */
[----:B------:R-:W-:Y:S05]  /*1710*/  @!P0 BRA `(.L_x_20) ;  /* 0x0000000000048947 */ /* 0x000fea0003800000 */
[----:B------:R-:W-:Y:S01]  /*1720*/  BPT.TRAP 0x1 ;  /* 0x000000040000795c */ /* 0x000fe20000300000 */
.L_x_20:
[----:B-1----:R-:W-:Y:S05]  /*1730*/  @P1 BRA `(.L_x_21) ;  /* 0x0000000000081947 */ /* 0x002fea0003800000 */
[----:B------:R-:W1:Y:S02]  /*1740*/  SYNCS.PHASECHK.TRANS64.TRYWAIT P1, [UR8], R3 ;  /* 0x00000003ff0075a7 */ /* 0x000e640008020148 */
[----:B-1----:R-:W-:Y:S05]  /*1750*/  @!P1 BRA `(.L_x_22) ;  /* 0x0000007000c89947 */ /* 0x002fea0003800000 */
.L_x_21:
[----:B------:R-:W-:Y:S01]  /*1760*/  ULEA UR12, UR6, UR5, 0x9 ;  /* 0x00000005060c7291 */ /* 0x000fe2000f8e483f */
[----:B------:R-:W-:Y:S01]  /*1770*/  WARPGROUP.ARRIVE ;  /* 0x00000000000079c5 */ /* 0x000fe20000000000 */
[----:B------:R-:W-:Y:S01]  /*1780*/  ULEA UR13, UR6, UR4, 0xb ;  /* 0x00000004060d7291 */ /* 0x000fe2000f8e583f */
[----:B------:R-:W-:Y:S01]  /*1790*/  UMOV UR11, 0x40000040 ;  /* 0x40000040000b7882 */ /* 0x000fe20000000000 */
[----:B------:R-:W-:Y:S02]  /*17a0*/  UMOV UR9, 0x40000040 ;  /* 0x4000004000097882 */ /* 0x000fe40000000000 */
[----:B------:R-:W-:Y:S01]  /*17b0*/  UIADD3 UR14, UR13, 0x400, URZ ;  /* 0x000004000d0e7890 */ /* 0x000fe2000fffe03f */
[----:B------:R-:W-:Y:S02]  /*17c0*/  UMOV UR10, UR12 ;  /* 0x0000000c000a7c82 */ /* 0x000fe40008000000 */
[----:B------:R-:W-:Y:S02]  /*17d0*/  UMOV UR8, UR13 ;  /* 0x0000000d00087c82 */ /* 0x000fe40008000000 */
[----:B------:R-:W-:Y:S01]  /*17e0*/  HGMMA.64x64x16.F32.BF16 R56, gdesc[UR8], R56, gsb0 ;  /* 0x00e00000083879f0 */ /* 0x000fe20008001838 */
[----:B------:R-:W-:Y:S01]  /*17f0*/  UMOV UR9, 0x40000040 ;  /* 0x4000004000097882 */ /* 0x000fe20000000000 */
[----:B------:R-:W-:Y:S01]  /*1800*/  UMOV UR8, UR14 ;  /* 0x0000000e00087c82 */ /* 0x000fe20008000000 */
[----:B------:R-:W-:Y:S01]  /*1810*/  UIADD3 UR14, UR13, 0x402, URZ ;  /* 0x000004020d0e7890 */ /* 0x000fe2000fffe03f */
[----:B------:R-:W-:-:S02]  /*1820*/  WARPGROUP.DEPBAR.LE gsb0, 0x0 ;  /* 0x00008000000079c5 */ /* 0x000fc40000010000 */
        /* <DEDUP_REMOVED lines=42> */
[----:B------:R-:W-:Y:S01]  /*1ad0*/  BPT.TRAP 0x1 ;  /* 0x000000040000795c */ /* 0x000fe20000300000 */
.L_x_23:
[----:B------:R-:W-:Y:S01]  /*1ae0*/  ULEA UR8, UR7, UR15, 0x3 ;  /* 0x0000000f07087291 */ /* 0x000fe2000f8e183f */
[----:B------:R-:W-:-:S03]  /*1af0*/  ISETP.GT.U32.AND P1, PT, R19, 0x1, PT ;  /* 0x000000011300780c */ /* 0x000fc60003f24070 */
[----:B------:R-:W-:-:S04]  /*1b00*/  UIADD3 UR8, UR8, 0x18, URZ ;  /* 0x0000001808087890 */ /* 0x000fc8000fffe03f */
[----:B------:R-:W-:-:S09]  /*1b10*/  UPRMT UR8, URZ, 0x654, UR8 ;  /* 0x000006543f087896 */ /* 0x000fd20008000008 */
[----:B------:R-:W-:Y:S01]  /*1b20*/  SYNCS.ARRIVE.TRANS64.RED.A1T0 RZ, [UR8], RZ ;  /* 0x000000ffffff79a7 */ /* 0x000fe20008100408 */
[----:B------:R-:W-:Y:S05]  /*1b30*/  @P1 BRA `(.L_x_24) ;  /* 0x0000000000041947 */ /* 0x000fea0003800000 */
[----:B------:R-:W-:Y:S01]  /*1b40*/  BPT.TRAP 0x1 ;  /* 0x000000040000795c */ /* 0x000fe20000300000 */
.L_x_24:
[----:B------:R-:W-:Y:S01]  /*1b50*/  UIADD3 UR6, UR6, 0x1, URZ ;  /* 0x0000000106067890 */ /* 0x000fe2000fffe03f */
[C---:B------:R-:W-:Y:S01]  /*1b60*/  ISETP.GT.AND P1, PT, R0.reuse, 0x1, PT ;  /* 0x000000010000780c */ /* 0x040fe20003f24270 */
[----:B------:R-:W-:Y:S01]  /*1b70*/  UIADD3 UR7, UR7, 0x1, URZ ;  /* 0x0000000107077890 */ /* 0x000fe2000fffe03f */
[----:B------:R-:W-:Y:S01]  /*1b80*/  VIADD R0, R0, 0xffffffff ;  /* 0xffffffff00007836 */ /* 0x000fe20000000000 */
[----:B------:R-:W-:Y:S02]  /*1b90*/  UISETP.NE.AND UP0, UPT, UR6, 0x3, UPT ;  /* 0x000000030600788c */ /* 0x000fe4000bf05270 */
[----:B------:R-:W-:Y:S02]  /*1ba0*/  UISETP.NE.AND UP1, UPT, UR7, 0x3, UPT ;  /* 0x000000030700788c */ /* 0x000fe4000bf25270 */
[----:B------:R-:W-:Y:S02]  /*1bb0*/  USEL UR8, URZ, 0x1, UP0 ;  /* 0x000000013f087887 */ /* 0x000fe40008000000 */
[----:B------:R-:W-:-:S02]  /*1bc0*/  USEL UR6, UR6, URZ, UP0 ;  /* 0x0000003f06067287 */ /* 0x000fc40008000000 */
[----:B------:R-:W-:Y:S02]  /*1bd0*/  USEL UR7, UR7, URZ, UP1 ;  /* 0x0000003f07077287 */ /* 0x000fe40008800000 */
[----:B------:R-:W-:Y:S01]  /*1be0*/  LOP3.LUT R5, R5, UR8, RZ, 0x3c, !PT ;  /* 0x0000000805057c12 */ /* 0x000fe2000f8e3cff */
[----:B------:R-:W-:Y:S09]  /*1bf0*/  @P1 BRA `(.L_x_25) ;  /* 0xfffffff800a41947 */ /* 0x000ff2000383ffff */
.L_x_18:
[----:B------:R-:W2:Y:S02]  /*1c00*/  LDC R0, c[0x0][0x28c] ;  /* 0x0000a300ff007b82 */ /* 0x000ea40000000800 */
[----:B--2---:R-:W-:-:S13]  /*1c10*/  ISETP.GE.AND P1, PT, R0, 0x1, PT ;  /* 0x000000010000780c */ /* 0x004fda0003f26270 */
[----:B------:R-:W-:Y:S05]  /*1c20*/  @!P1 BRA `(.L_x_26) ;  /* 0x0000000000489947 */ /* 0x000fea0003800000 */
[----:B------:R-:W-:Y:S05]  /*1c30*/  @!P0 BRA `(.L_x_27) ;  /* 0x0000000000048947 */ /* 0x000fea0003800000 */
[----:B------:R-:W-:Y:S01]  /*1c40*/  BPT.TRAP 0x1 ;  /* 0x000000040000795c */ /* 0x000fe20000300000 */
.L_x_27:
[----:B------:R-:W2:Y:S01]  /*1c50*/  S2UR UR7, SR_CgaCtaId ;  /* 0x00000000000779c3 */ /* 0x000ea20000008800 */
[----:B------:R-:W-:Y:S01]  /*1c60*/  UISETP.LT.AND UP0, UPT, UR40, 0x1, UPT ;  /* 0x000000012800788c */ /* 0x000fe2000bf01270 */
[----:B------:R-:W-:-:S03]  /*1c70*/  ISETP.GT.U32.AND P0, PT, R19, 0x1, PT ;  /* 0x000000011300780c */ /* 0x000fc60003f04070 */
[----:B------:R-:W-:-:S04]  /*1c80*/  USEL UR6, UR40, 0x1, UP0 ;  /* 0x0000000128067887 */ /* 0x000fc80008000000 */
[----:B------:R-:W-:-:S04]  /*1c90*/  UIADD3 UR6, UR39, UR40, -UR6 ;  /* 0x0000002827067290 */ /* 0x000fc8000fffe806 */
[----:B------:R-:W-:-:S04]  /*1ca0*/  UIMAD.WIDE.U32 UR4, UR6, -0x55555555, URZ ;  /* 0xaaaaaaab060478a5 */ /* 0x000fc8000f8e003f */
[----:B------:R-:W-:-:S03]  /*1cb0*/  USHF.R.U32.HI UR4, URZ, 0x1, UR5 ;  /* 0x000000013f047899 */ /* 0x000fc60008011605 */
[----:B------:R-:W-:Y:S01]  /*1cc0*/  UMOV UR5, 0x400 ;  /* 0x0000040000057882 */ /* 0x000fe20000000000 */
[----:B------:R-:W-:Y:S02]  /*1cd0*/  UIMAD UR6, UR4, -0x3, UR6 ;  /* 0xfffffffd040678a4 */ /* 0x000fe4000f8e0206 */
[----:B--2---:R-:W-:-:S04]  /*1ce0*/  ULEA UR5, UR7, UR5, 0x18 ;  /* 0x0000000507057291 */ /* 0x004fc8000f8ec03f */
[----:B------:R-:W-:-:S04]  /*1cf0*/  ULEA UR6, UR6, UR5, 0x3 ;  /* 0x0000000506067291 */ /* 0x000fc8000f8e183f */
[----:B------:R-:W-:-:S04]  /*1d00*/  UIADD3 UR6, UR6, 0x18, URZ ;  /* 0x0000001806067890 */ /* 0x000fc8000fffe03f */
[----:B------:R-:W-:-:S09]  /*1d10*/  UPRMT UR6, URZ, 0x654, UR6 ;  /* 0x000006543f067896 */ /* 0x000fd20008000006 */
[----:B------:R-:W-:Y:S01]  /*1d20*/  SYNCS.ARRIVE.TRANS64.RED.A1T0 RZ, [UR6], RZ ;  /* 0x000000ffffff79a7 */ /* 0x000fe20008100406 */
[----:B------:R-:W-:Y:S05]  /*1d30*/  @P0 BRA `(.L_x_26) ;  /* 0x0000000000040947 */ /* 0x000fea0003800000 */
[----:B------:R-:W-:Y:S01]  /*1d40*/  BPT.TRAP 0x1 ;  /* 0x000000040000795c */ /* 0x000fe20000300000 */
.L_x_26:
[----:B------:R-:W2:Y:S01]  /*1d50*/  LDC R6, c[0x0][0x288] ;  /* 0x0000a200ff067b82 */ /* 0x000ea20000000800 */
[----:B01----:R-:W-:Y:S01]  /*1d60*/  LOP3.LUT R5, R18, 0x3, RZ, 0xc0, !PT ;  /* 0x0000000312057812 */ /* 0x003fe200078ec0ff */
[----:B------:R-:W-:Y:S01]  /*1d70*/  IMAD.SHL.U32 R11, R90, 0x40, RZ ;  /* 0x000000405a0b7824 */ /* 0x000fe200078e00ff */
[----:B------:R-:W-:Y:S01]  /*1d80*/  SHF.R.U32.HI R3, RZ, 0x2, R18 ;  /* 0x00000002ff037819 */ /* 0x000fe20000011612 */
[----:B------:R-:W-:Y:S01]  /*1d90*/  UIADD3 UR39, UR40, UR39, URZ ;  /* 0x0000002728277290 */ /* 0x000fe2000fffe03f */
[----:B------:R-:W-:Y:S01]  /*1da0*/  LOP3.LUT R4, R18, 0x60, RZ, 0xc0, !PT ;  /* 0x0000006012047812 */ /* 0x000fe200078ec0ff */
[----:B------:R-:W-:Y:S01]  /*1db0*/  ULDC UR7, c[0x0][0x284] ;  /* 0x0000a10000077ab9 */ /* 0x000fe20000000800 */
[----:B------:R-:W-:Y:S01]  /*1dc0*/  LOP3.LUT R0, R22, 0x1, RZ, 0xc0, !PT ;  /* 0x0000000116007812 */ /* 0x000fe200078ec0ff */
[----:B------:R-:W-:Y:S01]  /*1dd0*/  UISETP.GT.U32.AND UP0, UPT, UR39, 0x2, UPT ;  /* 0x000000022700788c */ /* 0x000fe2000bf04070 */
[----:B------:R-:W-:Y:S01]  /*1de0*/  LOP3.LUT R3, R3, 0x7, RZ, 0xc0, !PT ;  /* 0x0000000703037812 */ /* 0x000fe200078ec0ff */
[----:B------:R-:W-:Y:S01]  /*1df0*/  UISETP.GE.U32.AND UP1, UPT, UR40, 0x3, UPT ;  /* 0x000000032800788c */ /* 0x000fe2000bf26070 */
[----:B------:R-:W-:Y:S01]  /*1e00*/  SHF.R.U32.HI R4, RZ, 0x1, R4 ;  /* 0x00000001ff047819 */ /* 0x000fe20000011604 */
[----:B------:R-:W-:Y:S01]  /*1e10*/  IMAD.SHL.U32 R8, R0, 0x40, RZ ;  /* 0x0000004000087824 */ /* 0x000fe200078e00ff */
[----:B------:R-:W-:Y:S01]  /*1e20*/  UISETP.LT.U32.AND UP0, UPT, UR40, 0x3, UP0 ;  /* 0x000000032800788c */ /* 0x000fe20008701070 */
[----:B------:R-:W-:Y:S01]  /*1e30*/  SHF.R.S32.HI R21, RZ, 0x1f, R23 ;  /* 0x0000001fff157819 */ /* 0x000fe20000011417 */
[----:B------:R-:W-:Y:S01]  /*1e40*/  ULDC.64 UR8, c[0x0][0x5d0] ;  /* 0x0001740000087ab9 */ /* 0x000fe20000000a00 */
[--C-:B------:R-:W-:Y:S01]  /*1e50*/  IADD3 R7, RZ, -R4, -R3.reuse ;  /* 0x80000004ff077210 */ /* 0x100fe20007ffe803 */
[----:B------:R-:W-:Y:S01]  /*1e60*/  UIMAD.WIDE.U32 UR4, UR39, -0x55555555, URZ ;  /* 0xaaaaaaab270478a5 */ /* 0x000fe2000f8e003f */
[----:B------:R-:W-:Y:S01]  /*1e70*/  LOP3.LUT R3, R8, 0x40, R3, 0xe2, !PT ;  /* 0x0000004008037812 */ /* 0x000fe200078ee203 */
[----:B------:R-:W-:Y:S01]  /*1e80*/  USEL UR6, URZ, 0x1, !UP0 ;  /* 0x000000013f067887 */ /* 0x000fe2000c000000 */
[----:B------:R-:W-:Y:S01]  /*1e90*/  IMAD R8, R21, UR8, RZ ;  /* 0x0000000815087c24 */ /* 0x000fe2000f8e02ff */
[----:B------:R-:W-:Y:S01]  /*1ea0*/  USHF.R.U32.HI UR4, URZ, 0x1, UR5 ;  /* 0x000000013f047899 */ /* 0x000fe20008011605 */
[----:B------:R-:W-:Y:S01]  /*1eb0*/  IMAD R0, R0, -0x40, R7 ;  /* 0xffffffc000007824 */ /* 0x000fe200078e0207 */
[----:B------:R-:W-:Y:S01]  /*1ec0*/  ULOP3.LUT UR38, UR38, UR6, URZ, 0x3c, !UPT ;  /* 0x0000000626267292 */ /* 0x000fe2000f8e3c3f */
[----:B--2---:R-:W-:Y:S01]  /*1ed0*/  IMAD R10, R5, -0x2, R6 ;  /* 0xfffffffe050a7824 */ /* 0x004fe200078e0206 */
[----:B------:R-:W-:Y:S01]  /*1ee0*/  ISETP.GE.AND P0, PT, R11, R6, PT ;  /* 0x000000060b00720c */ /* 0x000fe20003f06270 */
[----:B------:R-:W-:Y:S01]  /*1ef0*/  IMAD.SHL.U32 R5, R94, 0x100, RZ ;  /* 0x000001005e057824 */ /* 0x000fe200078e00ff */
[----:B------:R-:W-:Y:S01]  /*1f00*/  UIMAD UR39, UR4, -0x3, UR39 ;  /* 0xfffffffd042778a4 */ /* 0x000fe2000f8e0227 */
[----:B------:R-:W-:Y:S01]  /*1f10*/  IMAD.SHL.U32 R6, R18, 0x2, RZ ;  /* 0x0000000212067824 */ /* 0x000fe200078e00ff */
[----:B------:R-:W-:Y:S01]  /*1f20*/  @UP1 ULOP3.LUT UR38, UR38, 0x1, UR4, 0x78, !UPT ;  /* 0x0000000126261892 */ /* 0x000fe2000f8e7804 */
[----:B------:R-:W-:Y:S01]  /*1f30*/  IMAD.WIDE R94, R94, 0x100, RZ ;  /* 0x000001005e5e7825 */ /* 0x000fe200078e02ff */
[----:B------:R-:W-:-:S02]  /*1f40*/  ISETP.GE.OR P0, PT, R5, UR7, P0 ;  /* 0x0000000705007c0c */ /* 0x000fc40008706670 */
[----:B------:R-:W-:Y:S01]  /*1f50*/  LOP3.LUT R6, R11, 0x6, R6, 0xf8, !PT ;  /* 0x000000060b067812 */ /* 0x000fe200078ef806 */
[----:B------:R-:W-:Y:S01]  /*1f60*/  IMAD R13, R23, UR9, R8 ;  /* 0x00000009170d7c24 */ /* 0x000fe2000f8e0208 */
[----:B------:R-:W-:Y:S01]  /*1f70*/  LOP3.LUT R113, R94, R3, R4, 0xfe, !PT ;  /* 0x000000035e717212 */ /* 0x000fe200078efe04 */
[----:B------:R-:W-:Y:S01]  /*1f80*/  IMAD.IADD R4, R10, 0x1, -R11 ;  /* 0x000000010a047824 */ /* 0x000fe200078e0a0b */
[----:B------:R-:W-:Y:S02]  /*1f90*/  SHF.R.S32.HI R7, RZ, 0x1f, R6 ;  /* 0x0000001fff077819 */ /* 0x000fe40000011406 */
[----:B------:R-:W-:Y:S01]  /*1fa0*/  IADD3 R3, -R5, UR7, R0 ;  /* 0x0000000705037c10 */ /* 0x000fe2000fffe100 */
[----:B------:R-:W-:Y:S02]  /*1fb0*/  IMAD.MOV.U32 R0, RZ, RZ, -0x1 ;  /* 0xffffffffff007424 */ /* 0x000fe400078e00ff */
[----:B------:R-:W-:-:S04]  /*1fc0*/  IMAD.WIDE.U32 R8, R23, UR8, R6 ;  /* 0x0000000817087c25 */ /* 0x000fc8000f8e0006 */
[----:B------:R-:W-:Y:S01]  /*1fd0*/  IMAD.IADD R9, R9, 0x1, R13 ;  /* 0x0000000109097824 */ /* 0x000fe200078e020d */
[----:B------:R-:W-:Y:S06]  /*1fe0*/  @P0 BRA `(.L_x_28) ;  /* 0x0000004c007c0947 */ /* 0x000fec0003800000 */
[----:B------:R-:W0:Y:S01]  /*1ff0*/  LDC.64 R12, c[0x0][0x5c8] ;  /* 0x00017200ff0c7b82 */ /* 0x000e220000000a00 */
[----:B-----5:R-:W-:Y:S01]  /*2000*/  FSETP.NEU.AND P1, PT, R89, RZ, PT ;  /* 0x000000ff5900720b */ /* 0x020fe20003f2d000 */
[----:B------:R-:W-:Y:S01]  /*2010*/  BSSY B0, `(.L_x_28) ;  /* 0x00004dc000007945 */ /* 0x000fe20003800000 */
[----:B------:R-:W-:-:S04]  /*2020*/  ISETP.GT.AND P6, PT, R4, RZ, PT ;  /* 0x000000ff0400720c */ /* 0x000fc80003fc4270 */
[----:B------:R-:W-:Y:S01]  /*2030*/  ISETP.GT.AND P0, PT, R3, RZ, P6 ;  /* 0x000000ff0300720c */ /* 0x000fe20003704270 */
[-C--:B0-----:R-:W-:Y:S02]  /*2040*/  IMAD R10, R95, R12.reuse, RZ ;  /* 0x0000000c5f0a7224 */ /* 0x081fe400078e02ff */
[----:B------:R-:W-:-:S04]  /*2050*/  IMAD.WIDE.U32 R104, R113, R12, R8 ;  /* 0x0000000c71687225 */ /* 0x000fc800078e0008 */
[----:B------:R-:W-:-:S04]  /*2060*/  IMAD R5, R113, R13, R10 ;  /* 0x0000000d71057224 */ /* 0x000fc800078e020a */
[----:B------:R-:W-:Y:S01]  /*2070*/  IMAD.IADD R93, R105, 0x1, R5 ;  /* 0x00000001695d7824 */ /* 0x000fe200078e0205 */
[----:B------:R-:W-:Y:S06]  /*2080*/  @!P1 BRA `(.L_x_29) ;  /* 0x0000003400789947 */ /* 0x000fec0003800000 */
[----:B------:R-:W0:Y:S01]  /*2090*/  LDC.64 R14, c[0x0][0x5b8] ;  /* 0x00016e00ff0e7b82 */ /* 0x000e220000000a00 */
[----:B------:R-:W-:-:S07]  /*20a0*/  ULDC.64 UR4, c[0x0][0x5c0] ;  /* 0x0001700000047ab9 */ /* 0x000fce0000000a00 */
[----:B------:R-:W1:Y:S08]  /*20b0*/  LDC.64 R96, c[0x0][0x5b0] ;  /* 0x00016c00ff607b82 */ /* 0x000e700000000a00 */
[----:B------:R-:W2:Y:S01]  /*20c0*/  LDC.64 R10, c[0x0][0x5a8] ;  /* 0x00016a00ff0a7b82 */ /* 0x000ea20000000a00 */
[-C--:B0-----:R-:W-:Y:S02]  /*20d0*/  IMAD R8, R21, R14.reuse, RZ ;  /* 0x0000000e15087224 */ /* 0x081fe400078e02ff */
[----:B------:R-:W-:-:S04]  /*20e0*/  IMAD.WIDE.U32 R20, R23, R14, R6 ;  /* 0x0000000e17147225 */ /* 0x000fc800078e0006 */
[----:B------:R-:W-:Y:S02]  /*20f0*/  IMAD R103, R23, R15, R8 ;  /* 0x0000000f17677224 */ /* 0x000fe400078e0208 */
[-C--:B-1----:R-:W-:Y:S02]  /*2100*/  IMAD R8, R95, R96.reuse, RZ ;  /* 0x000000605f087224 */ /* 0x082fe400078e02ff */
[----:B------:R-:W-:Y:S02]  /*2110*/  IMAD.IADD R91, R21, 0x1, R103 ;  /* 0x00000001155b7824 */ /* 0x000fe400078e0267 */
[----:B------:R-:W-:Y:S02]  /*2120*/  IMAD.MOV.U32 R90, RZ, RZ, R20 ;  /* 0x000000ffff5a7224 */ /* 0x000fe400078e0014 */
[C---:B------:R-:W-:Y:S02]  /*2130*/  IMAD R109, R113.reuse, R97, R8 ;  /* 0x00000061716d7224 */ /* 0x040fe400078e0208 */
[----:B------:R-:W-:-:S04]  /*2140*/  IMAD.WIDE.U32 R8, R113, R96, R90 ;  /* 0x0000006071087225 */ /* 0x000fc800078e005a */
[----:B------:R-:W-:Y:S01]  /*2150*/  IMAD.IADD R5, R9, 0x1, R109 ;  /* 0x0000000109057824 */ /* 0x000fe200078e026d */
[----:B--2---:R-:W-:-:S04]  /*2160*/  LEA R98, P1, R8, R10, 0x1 ;  /* 0x0000000a08627211 */ /* 0x004fc800078208ff */
[----:B------:R-:W-:-:S05]  /*2170*/  LEA.HI.X R99, R8, R11, R5, 0x1, P1 ;  /* 0x0000000b08637211 */ /* 0x000fca00008f0c05 */
[----:B------:R-:W2:Y:S01]  /*2180*/  @P0 LDG.E.LTC128B.U16 R5, desc[UR36][R98.64] ;  /* 0x0000002462050981 */ /* 0x000ea2000c1e1520 */
[----:B------:R-:W-:Y:S01]  /*2190*/  ISETP.GT.AND P4, PT, R4, 0x1, PT ;  /* 0x000000010400780c */ /* 0x000fe20003f84270 */
[----:B------:R-:W-:Y:S01]  /*21a0*/  IMAD.WIDE.U32 R8, R113, R96, R6 ;  /* 0x0000006071087225 */ /* 0x000fe200078e0006 */
[----:B------:R-:W-:Y:S02]  /*21b0*/  BSSY B1, `(.L_x_30) ;  /* 0x0000013000017945 */ /* 0x000fe40003800000 */
[----:B------:R-:W-:Y:S01]  /*21c0*/  P2R R107, PR, RZ, 0x10 ;  /* 0x00000010ff6b7803 */ /* 0x000fe20000000000 */
[----:B------:R-:W-:Y:S02]  /*21d0*/  IMAD.IADD R9, R109, 0x1, R9 ;  /* 0x000000016d097824 */ /* 0x000fe400078e0209 */
[----:B------:R-:W-:-:S04]  /*21e0*/  IMAD.WIDE.U32 R100, R23, R14, R8 ;  /* 0x0000000e17647225 */ /* 0x000fc800078e0008 */
[----:B------:R-:W-:Y:S01]  /*21f0*/  IMAD.IADD R9, R103, 0x1, R101 ;  /* 0x0000000167097824 */ /* 0x000fe200078e0265 */
[----:B------:R-:W-:Y:S02]  /*2200*/  LEA R8, P2, R100, R10, 0x1 ;  /* 0x0000000a64087211 */ /* 0x000fe400078408ff */
[----:B------:R-:W-:Y:S02]  /*2210*/  SHF.L.U64.HI R101, R96, 0x3, R97 ;  /* 0x0000000360657819 */ /* 0x000fe40000010261 */
[----:B------:R-:W-:Y:S01]  /*2220*/  LEA.HI.X R9, R100, R11, R9, 0x1, P2 ;  /* 0x0000000b64097211 */ /* 0x000fe200010f0c09 */
[----:B------:R-:W-:Y:S02]  /*2230*/  IMAD.SHL.U32 R100, R96, 0x8, RZ ;  /* 0x0000000860647824 */ /* 0x000fe400078e00ff */
[----:B--2---:R-:W-:-:S04]  /*2240*/  IMAD.U32 R92, R5, 0x10000, RZ ;  /* 0x00010000055c7824 */ /* 0x004fc800078e00ff */
[----:B------:R-:W-:Y:S01]  /*2250*/  FMUL R15, R92, R89 ;  /* 0x000000595c0f7220 */ /* 0x000fe20000400000 */
[----:B------:R-:W-:-:S03]  /*2260*/  LEA R92, P1, R104, UR4, 0x1 ;  /* 0x00000004685c7c11 */ /* 0x000fc6000f8208ff */
[----:B------:R-:W-:Y:S01]  /*2270*/  FFMA R15, R56, R88, R15 ;  /* 0x00000058380f7223 */ /* 0x000fe2000000000f */
[----:B------:R-:W-:Y:S02]  /*2280*/  LEA.HI.X R93, R104, UR5, R93, 0x1, P1 ;  /* 0x00000005685d7c11 */ /* 0x000fe400088f0c5d */
[----:B------:R-:W-:Y:S02]  /*2290*/  ISETP.GT.AND P1, PT, R3, RZ, P4 ;  /* 0x000000ff0300720c */ /* 0x000fe40002724270 */
[----:B------:R-:W-:-:S05]  /*22a0*/  F2FP.BF16.F32.PACK_AB R15, RZ, R15 ;  /* 0x0000000fff0f723e */ /* 0x000fca00000010ff */
[----:B------:R0:W-:Y:S06]  /*22b0*/  @P0 STG.E.U16 desc[UR36][R92.64], R15 ;  /* 0x0000000f5c000986 */ /* 0x0001ec000c101524 */
[----:B------:R-:W-:Y:S05]  /*22c0*/  @!P1 BRA `(.L_x_31) ;  /* 0x0000000000049947 */ /* 0x000fea0003800000 */
[----:B------:R1:W5:Y:S02]  /*22d0*/  LDG.E.LTC128B.U16 R5, desc[UR36][R8.64+0x2] ;  /* 0x0000022408057981 */ /* 0x000364000c1e1520 */
.L_x_31:
[----:B------:R-:W-:Y:S05]  /*22e0*/  BSYNC B1 ;  /* 0x0000000000017941 */ /* 0x000fea0003800000 */
.L_x_30:
[----:B------:R-:W-:Y:S01]  /*22f0*/  IMAD.WIDE.U32 R104, R113, R96, R100 ;  /* 0x0000006071687225 */ /* 0x000fe200078e0064 */
[----:B------:R-:W-:-:S03]  /*2300*/  ISETP.GT.AND P0, PT, R3, 0x8, P6 ;  /* 0x000000080300780c */ /* 0x000fc60003704270 */
[----:B-----5:R-:W-:Y:S01]  /*2310*/  IMAD.U32 R56, R5, 0x10000, RZ ;  /* 0x0001000005387824 */ /* 0x020fe200078e00ff */
[----:B0-----:R-:W-:Y:S01]  /*2320*/  IADD3 R15, P2, R20, R104, RZ ;  /* 0x00000068140f7210 */ /* 0x001fe20007f5e0ff */
[----:B------:R-:W-:Y:S02]  /*2330*/  IMAD.IADD R109, R109, 0x1, R105 ;  /* 0x000000016d6d7824 */ /* 0x000fe400078e0269 */
[----:B------:R-:W-:Y:S02]  /*2340*/  FMUL R56, R56, R89 ;  /* 0x0000005938387220 */ /* 0x000fe40000400000 */
[----:B------:R-:W-:Y:S02]  /*2350*/  IMAD.X R98, R109, 0x1, R91, P2 ;  /* 0x000000016d627824 */ /* 0x000fe400010e065b */
[----:B------:R-:W-:Y:S01]  /*2360*/  FFMA R57, R57, R88, R56 ;  /* 0x0000005839397223 */ /* 0x000fe20000000038 */
[----:B------:R-:W-:-:S04]  /*2370*/  LEA R56, P2, R15, R10, 0x1 ;  /* 0x0000000a0f387211 */ /* 0x000fc800078408ff */
[----:B------:R-:W-:Y:S02]  /*2380*/  F2FP.BF16.F32.PACK_AB R99, RZ, R57 ;  /* 0x00000039ff63723e */ /* 0x000fe400000010ff */
[----:B------:R-:W-:Y:S02]  /*2390*/  LEA.HI.X R57, R15, R11, R98, 0x1, P2 ;  /* 0x0000000b0f397211 */ /* 0x000fe400010f0c62 */
[----:B------:R-:W-:Y:S01]  /*23a0*/  PRMT R15, R5, 0x7610, R15 ;  /* 0x00007610050f7816 */ /* 0x000fe2000000000f */
[----:B------:R0:W-:Y:S05]  /*23b0*/  @P1 STG.E.U16 desc[UR36][R92.64+0x2], R99 ;  /* 0x000002635c001986 */ /* 0x0001ea000c101524 */
[----:B------:R2:W3:Y:S01]  /*23c0*/  @P0 LDG.E.LTC128B.U16 R15, desc[UR36][R56.64] ;  /* 0x00000024380f0981 */ /* 0x0004e2000c1e1520 */
[----:B------:R-:W-:Y:S01]  /*23d0*/  IADD3 R104, P1, R6, R104, RZ ;  /* 0x0000006806687210 */ /* 0x000fe20007f3e0ff */
[----:B------:R-:W-:Y:S01]  /*23e0*/  BSSY B1, `(.L_x_32) ;  /* 0x0000012000017945 */ /* 0x000fe20003800000 */
[----:B------:R-:W-:-:S03]  /*23f0*/  SHF.L.U64.HI R111, R12, 0x4, R13 ;  /* 0x000000040c6f7819 */ /* 0x000fc6000001020d */
[----:B------:R-:W-:Y:S01]  /*2400*/  IMAD.X R105, R7, 0x1, R109, P1 ;  /* 0x0000000107697824 */ /* 0x000fe200008e066d */
[----:B------:R-:W-:Y:S02]  /*2410*/  SHF.L.U32 R109, R12, 0x4, RZ ;  /* 0x000000040c6d7819 */ /* 0x000fe400000006ff */
[----:B------:R-:W-:Y:S01]  /*2420*/  ISETP.GT.AND P1, PT, R3, 0x8, P4 ;  /* 0x000000080300780c */ /* 0x000fe20002724270 */
[----:B------:R-:W-:-:S03]  /*2430*/  IMAD.WIDE.U32 R104, R23, R14, R104 ;  /* 0x0000000e17687225 */ /* 0x000fc600078e0068 */
[----:B--2---:R-:W-:Y:S01]  /*2440*/  LEA R56, P3, R104, R10, 0x1 ;  /* 0x0000000a68387211 */ /* 0x004fe200078608ff */
[----:B---3--:R-:W-:-:S04]  /*2450*/  IMAD.U32 R98, R15, 0x10000, RZ ;  /* 0x000100000f627824 */ /* 0x008fc800078e00ff */
[----:B------:R-:W-:Y:S01]  /*2460*/  FMUL R5, R98, R89 ;  /* 0x0000005962057220 */ /* 0x000fe20000400000 */
[----:B------:R-:W-:-:S03]  /*2470*/  IADD3 R98, P2, R109, R92, RZ ;  /* 0x0000005c6d627210 */ /* 0x000fc60007f5e0ff */
[----:B------:R-:W-:Y:S01]  /*2480*/  FFMA R5, R58, R88, R5 ;  /* 0x000000583a057223 */ /* 0x000fe20000000005 */
[----:B------:R-:W-:Y:S02]  /*2490*/  IMAD.IADD R58, R103, 0x1, R105 ;  /* 0x00000001673a7824 */ /* 0x000fe400078e0269 */
[----:B0-----:R-:W-:Y:S02]  /*24a0*/  IMAD.X R99, R111, 0x1, R93, P2 ;  /* 0x000000016f637824 */ /* 0x001fe400010e065d */
[----:B------:R-:W-:Y:S02]  /*24b0*/  F2FP.BF16.F32.PACK_AB R5, RZ, R5 ;  /* 0x00000005ff05723e */ /* 0x000fe400000010ff */
[----:B------:R-:W-:-:S03]  /*24c0*/  LEA.HI.X R57, R104, R11, R58, 0x1, P3 ;  /* 0x0000000b68397211 */ /* 0x000fc600018f0c3a */
[----:B------:R0:W-:Y:S01]  /*24d0*/  @P0 STG.E.U16 desc[UR36][R98.64], R5 ;  /* 0x0000000562000986 */ /* 0x0001e2000c101524 */
[----:B------:R-:W-:Y:S05]  /*24e0*/  @!P1 BRA `(.L_x_33) ;  /* 0x0000000000049947 */ /* 0x000fea0003800000 */
[----:B------:R2:W5:Y:S02]  /*24f0*/  LDG.E.LTC128B.U16 R15, desc[UR36][R56.64+0x2] ;  /* 0x00000224380f7981 */ /* 0x000564000c1e1520 */
.L_x_33:
[----:B------:R-:W-:Y:S05]  /*2500*/  BSYNC B1 ;  /* 0x0000000000017941 */ /* 0x000fea0003800000 */
.L_x_32:
[C---:B-----5:R-:W-:Y:S01]  /*2510*/  IMAD.U32 R58, R15.reuse, 0x10000, RZ ;  /* 0x000100000f3a7824 */ /* 0x060fe200078e00ff */
[----:B------:R-:W-:Y:S01]  /*2520*/  ISETP.GT.AND P4, PT, R4, 0x8, PT ;  /* 0x000000080400780c */ /* 0x000fe20003f84270 */
[----:B------:R-:W-:Y:S01]  /*2530*/  BSSY B1, `(.L_x_34) ;  /* 0x000000d000017945 */ /* 0x000fe20003800000 */
[----:B------:R-:W-:Y:S01]  /*2540*/  PRMT R104, R15, 0x7610, R104 ;  /* 0x000076100f687816 */ /* 0x000fe20000000068 */
[----:B------:R-:W-:Y:S01]  /*2550*/  FMUL R58, R58, R89 ;  /* 0x000000593a3a7220 */ /* 0x000fe20000400000 */
[----:B------:R-:W-:Y:S02]  /*2560*/  ISETP.GT.AND P0, PT, R3, RZ, P4 ;  /* 0x000000ff0300720c */ /* 0x000fe40002704270 */
[----:B------:R-:W-:Y:S01]  /*2570*/  P2R R108, PR, RZ, 0x10 ;  /* 0x00000010ff6c7803 */ /* 0x000fe20000000000 */
[----:B------:R-:W-:Y:S01]  /*2580*/  FFMA R58, R59, R88, R58 ;  /* 0x000000583b3a7223 */ /* 0x000fe2000000003a */
[----:B------:R-:W-:-:S04]  /*2590*/  IMAD.MOV.U32 R59, RZ, RZ, R99 ;  /* 0x000000ffff3b7224 */ /* 0x000fc800078e0063 */
[----:B------:R-:W-:-:S04]  /*25a0*/  F2FP.BF16.F32.PACK_AB R58, RZ, R58 ;  /* 0x0000003aff3a723e */ /* 0x000fc800000010ff */
[----:B0-----:R-:W-:Y:S01]  /*25b0*/  PRMT R5, R58, 0x7610, R5 ;  /* 0x000076103a057816 */ /* 0x001fe20000000005 */
[----:B------:R-:W-:-:S05]  /*25c0*/  IMAD.MOV.U32 R58, RZ, RZ, R98 ;  /* 0x000000ffff3a7224 */ /* 0x000fca00078e0062 */
[----:B------:R0:W-:Y:S01]  /*25d0*/  @P1 STG.E.U16 desc[UR36][R58.64+0x2], R5 ;  /* 0x000002053a001986 */ /* 0x0001e2000c101524 */
[----:B------:R-:W-:Y:S05]  /*25e0*/  @!P0 BRA `(.L_x_35) ;  /* 0x0000000000048947 */ /* 0x000fea0003800000 */
[----:B------:R3:W5:Y:S02]  /*25f0*/  LDG.E.LTC128B.U16 R104, desc[UR36][R8.64+0x10] ;  /* 0x0000102408687981 */ /* 0x000764000c1e1520 */
.L_x_35:
[----:B------:R-:W-:Y:S05]  /*2600*/  BSYNC B1 ;  /* 0x0000000000017941 */ /* 0x000fea0003800000 */
.L_x_34:
[----:B-----5:R-:W-:Y:S01]  /*2610*/  IMAD.U32 R106, R104, 0x10000, RZ ;  /* 0x00010000686a7824 */ /* 0x020fe200078e00ff */
[C---:B------:R-:W-:Y:S01]  /*2620*/  SHF.L.U64.HI R15, R12.reuse, 0x8, R13 ;  /* 0x000000080c0f7819 */ /* 0x040fe2000001020d */
[----:B0-----:R-:W-:Y:S01]  /*2630*/  IMAD.SHL.U32 R5, R12, 0x100, RZ ;  /* 0x000001000c057824 */ /* 0x001fe200078e00ff */
[----:B------:R-:W-:Y:S01]  /*2640*/  ISETP.GT.AND P3, PT, R4, 0x9, PT ;  /* 0x000000090400780c */ /* 0x000fe20003f64270 */
[----:B------:R-:W-:Y:S01]  /*2650*/  FMUL R105, R106, R89 ;  /* 0x000000596a697220 */ /* 0x000fe20000400000 */
[----:B------:R-:W-:Y:S02]  /*2660*/  BSSY B1, `(.L_x_36) ;  /* 0x000000a000017945 */ /* 0x000fe40003800000 */
[----:B------:R-:W-:Y:S01]  /*2670*/  IADD3 R12, P1, P2, R5, R92, R109 ;  /* 0x0000005c050c7210 */ /* 0x000fe20007a3e06d */
[----:B------:R-:W-:-:S03]  /*2680*/  FFMA R105, R60, R88, R105 ;  /* 0x000000583c697223 */ /* 0x000fc60000000069 */
[----:B------:R-:W-:Y:S02]  /*2690*/  IADD3.X R13, R15, R93, R111, P1, P2 ;  /* 0x0000005d0f0d7210 */ /* 0x000fe40000fe446f */
[----:B------:R-:W-:Y:S02]  /*26a0*/  F2FP.BF16.F32.PACK_AB R60, RZ, R105 ;  /* 0x00000069ff3c723e */ /* 0x000fe400000010ff */
[----:B------:R-:W-:Y:S02]  /*26b0*/  ISETP.GT.AND P1, PT, R3, RZ, P3 ;  /* 0x000000ff0300720c */ /* 0x000fe40001f24270 */
[----:B------:R-:W-:Y:S01]  /*26c0*/  P2R R105, PR, RZ, 0x8 ;  /* 0x00000008ff697803 */ /* 0x000fe20000000000 */
[----:B------:R0:W-:Y:S10]  /*26d0*/  @P0 STG.E.U16 desc[UR36][R92.64+0x10], R60 ;  /* 0x0000103c5c000986 */ /* 0x0001f4000c101524 */
[----:B------:R-:W-:Y:S05]  /*26e0*/  @!P1 BRA `(.L_x_37) ;  /* 0x0000000000049947 */ /* 0x000fea0003800000 */
[----:B------:R4:W5:Y:S02]  /*26f0*/  LDG.E.LTC128B.U16 R104, desc[UR36][R8.64+0x12] ;  /* 0x0000122408687981 */ /* 0x000964000c1e1520 */
.L_x_37:
[----:B------:R-:W-:Y:S05]  /*2700*/  BSYNC B1 ;  /* 0x0000000000017941 */ /* 0x000fea0003800000 */
.L_x_36:
[----:B0----5:R-:W-:Y:S01]  /*2710*/  IMAD.U32 R60, R104, 0x10000, RZ ;  /* 0x00010000683c7824 */ /* 0x021fe200078e00ff */
[----:B------:R-:W-:Y:S01]  /*2720*/  ISETP.GT.AND P0, PT, R3, 0x8, P4 ;  /* 0x000000080300780c */ /* 0x000fe20002704270 */
[----:B------:R-:W-:Y:S02]  /*2730*/  BSSY B1, `(.L_x_38) ;  /* 0x000000a000017945 */ /* 0x000fe40003800000 */
[----:B------:R-:W-:-:S04]  /*2740*/  FMUL R60, R60, R89 ;  /* 0x000000593c3c7220 */ /* 0x000fc80000400000 */
[----:B------:R-:W-:Y:S01]  /*2750*/  FFMA R60, R61, R88, R60 ;  /* 0x000000583d3c7223 */ /* 0x000fe2000000003c */
[----:B------:R-:W-:-:S04]  /*2760*/  @P1 IMAD.MOV.U32 R61, RZ, RZ, R93 ;  /* 0x000000ffff3d1224 */ /* 0x000fc800078e005d */
[----:B------:R-:W-:-:S04]  /*2770*/  F2FP.BF16.F32.PACK_AB R60, RZ, R60 ;  /* 0x0000003cff3c723e */ /* 0x000fc800000010ff */
[----:B------:R-:W-:Y:S01]  /*2780*/  PRMT R106, R60, 0x7610, R106 ;  /* 0x000076103c6a7816 */ /* 0x000fe2000000006a */
[----:B------:R-:W-:-:S05]  /*2790*/  @P1 IMAD.MOV.U32 R60, RZ, RZ, R92 ;  /* 0x000000ffff3c1224 */ /* 0x000fca00078e005c */
[----:B------:R0:W-:Y:S01]  /*27a0*/  @P1 STG.E.U16 desc[UR36][R60.64+0x12], R106 ;  /* 0x0000126a3c001986 */ /* 0x0001e2000c101524 */
[----:B------:R-:W-:Y:S05]  /*27b0*/  @!P0 BRA `(.L_x_39) ;  /* 0x0000000000048947 */ /* 0x000fea0003800000 */
[----:B------:R0:W5:Y:S02]  /*27c0*/  LDG.E.LTC128B.U16 R104, desc[UR36][R56.64+0x10] ;  /* 0x0000102438687981 */ /* 0x000164000c1e1520 */
.L_x_39:
[----:B------:R-:W-:Y:S05]  /*27d0*/  BSYNC B1 ;  /* 0x0000000000017941 */ /* 0x000fea0003800000 */
.L_x_38:
[----:B0----5:R-:W-:Y:S01]  /*27e0*/  IMAD.U32 R60, R104, 0x10000, RZ ;  /* 0x00010000683c7824 */ /* 0x021fe200078e00ff */
[----:B------:R-:W-:Y:S01]  /*27f0*/  ISETP.GT.AND P1, PT, R3, 0x8, P3 ;  /* 0x000000080300780c */ /* 0x000fe20001f24270 */
[----:B------:R-:W-:Y:S02]  /*2800*/  BSSY B1, `(.L_x_40) ;  /* 0x0000007000017945 */ /* 0x000fe40003800000 */
[----:B------:R-:W-:-:S04]  /*2810*/  FMUL R61, R60, R89 ;  /* 0x000000593c3d7220 */ /* 0x000fc80000400000 */
[----:B------:R-:W-:-:S05]  /*2820*/  FFMA R61, R62, R88, R61 ;  /* 0x000000583e3d7223 */ /* 0x000fca000000003d */
[----:B------:R-:W-:-:S05]  /*2830*/  F2FP.BF16.F32.PACK_AB R61, RZ, R61 ;  /* 0x0000003dff3d723e */ /* 0x000fca00000010ff */
[----:B------:R0:W-:Y:S01]  /*2840*/  @P0 STG.E.U16 desc[UR36][R58.64+0x10], R61 ;  /* 0x0000103d3a000986 */ /* 0x0001e2000c101524 */
[----:B------:R-:W-:Y:S05]  /*2850*/  @!P1 BRA `(.L_x_41) ;  /* 0x0000000000049947 */ /* 0x000fea0003800000 */
[----:B------:R0:W5:Y:S02]  /*2860*/  LDG.E.LTC128B.U16 R104, desc[UR36][R56.64+0x12] ;  /* 0x0000122438687981 */ /* 0x000164000c1e1520 */
.L_x_41:
[----:B------:R-:W-:Y:S05]  /*2870*/  BSYNC B1 ;  /* 0x0000000000017941 */ /* 0x000fea0003800000 */
.L_x_40:
[----:B-----5:R-:W-:Y:S01]  /*2880*/  IMAD.U32 R60, R104, 0x10000, RZ ;  /* 0x00010000683c7824 */ /* 0x020fe200078e00ff */
[----:B------:R-:W-:Y:S01]  /*2890*/  IADD3 R113, P0, R113, 0x80, RZ ;  /* 0x0000008071717810 */ /* 0x000fe20007f1e0ff */
[----:B------:R-:W-:Y:S01]  /*28a0*/  BSSY B1, `(.L_x_42) ;  /* 0x000000b000017945 */ /* 0x000fe20003800000 */
[----:B------:R-:W-:Y:S01]  /*28b0*/  ISETP.GT.AND P2, PT, R4, 0x10, PT ;  /* 0x000000100400780c */ /* 0x000fe20003f44270 */
[----:B------:R-:W-:Y:S02]  /*28c0*/  FMUL R60, R60, R89 ;  /* 0x000000593c3c7220 */ /* 0x000fe40000400000 */
[----:B------:R-:W-:Y:S01]  /*28d0*/  IMAD.X R95, RZ, RZ, R95, P0 ;  /* 0x000000ffff5f7224 */ /* 0x000fe200000e065f */
[----:B------:R-:W-:Y:S01]  /*28e0*/  ISETP.GT.AND P0, PT, R3, RZ, P2 ;  /* 0x000000ff0300720c */ /* 0x000fe20001704270 */
[----:B------:R-:W-:Y:S01]  /*28f0*/  FFMA R60, R63, R88, R60 ;  /* 0x000000583f3c7223 */ /* 0x000fe2000000003c */
[----:B------:R-:W-:-:S04]  /*2900*/  P2R R106, PR, RZ, 0x4 ;  /* 0x00000004ff6a7803 */ /* 0x000fc80000000000 */
[----:B------:R-:W-:-:S05]  /*2910*/  F2FP.BF16.F32.PACK_AB R60, RZ, R60 ;  /* 0x0000003cff3c723e */ /* 0x000fca00000010ff */
[----:B------:R0:W-:Y:S02]  /*2920*/  @P1 STG.E.U16 desc[UR36][R58.64+0x12], R60 ;  /* 0x0000123c3a001986 */ /* 0x0001e4000c101524 */
[----:B------:R-:W-:Y:S05]  /*2930*/  @!P0 BRA `(.L_x_43) ;  /* 0x0000000000048947 */ /* 0x000fea0003800000 */
[----:B------:R0:W5:Y:S02]  /*2940*/  LDG.E.LTC128B.U16 R104, desc[UR36][R8.64+0x20] ;  /* 0x0000202408687981 */ /* 0x000164000c1e1520 */
.L_x_43:
[----:B------:R-:W-:Y:S05]  /*2950*/  BSYNC B1 ;  /* 0x0000000000017941 */ /* 0x000fea0003800000 */
.L_x_42:
[----:B0----5:R-:W-:Y:S01]  /*2960*/  IMAD.U32 R60, R104, 0x10000, RZ ;  /* 0x00010000683c7824 */ /* 0x021fe200078e00ff */
[----:B------:R-:W-:Y:S01]  /*2970*/  ISETP.GT.AND P1, PT, R4, 0x11, PT ;  /* 0x000000110400780c */ /* 0x000fe20003f24270 */
[-C--:B------:R-:W-:Y:S01]  /*2980*/  IMAD.WIDE.U32 R62, R113, R96.reuse, R6 ;  /* 0x00000060713e7225 */ /* 0x080fe200078e0006 */
[----:B------:R-:W-:Y:S03]  /*2990*/  BSSY B1, `(.L_x_44) ;  /* 0x0000021000017945 */ /* 0x000fe60003800000 */
[----:B------:R-:W-:Y:S01]  /*29a0*/  FMUL R21, R60, R89 ;  /* 0x000000593c157220 */ /* 0x000fe20000400000 */
[----:B------:R-:W-:-:S03]  /*29b0*/  IMAD R60, R95, R96, RZ ;  /* 0x000000605f3c7224 */ /* 0x000fc600078e02ff */
[----:B------:R-:W-:Y:S01]  /*29c0*/  FFMA R21, R64, R88, R21 ;  /* 0x0000005840157223 */ /* 0x000fe20000000015 */
[C---:B------:R-:W-:Y:S02]  /*29d0*/  IMAD R109, R113.reuse, R97, R60 ;  /* 0x00000061716d7224 */ /* 0x040fe400078e023c */
[----:B------:R-:W-:Y:S02]  /*29e0*/  IMAD.WIDE.U32 R60, R113, R96, R90 ;  /* 0x00000060713c7225 */ /* 0x000fe400078e005a */
[----:B------:R-:W-:Y:S02]  /*29f0*/  F2FP.BF16.F32.PACK_AB R21, RZ, R21 ;  /* 0x00000015ff15723e */ /* 0x000fe400000010ff */
[----:B------:R-:W-:Y:S02]  /*2a00*/  IMAD.IADD R63, R109, 0x1, R63 ;  /* 0x000000016d3f7824 */ /* 0x000fe400078e023f */
[----:B------:R-:W-:Y:S01]  /*2a10*/  PRMT R95, R21, 0x7610, R95 ;  /* 0x00007610155f7816 */ /* 0x000fe2000000005f */
[----:B------:R-:W-:-:S02]  /*2a20*/  IMAD.IADD R21, R61, 0x1, R109 ;  /* 0x000000013d157824 */ /* 0x000fc400078e026d */
[----:B------:R-:W-:Y:S02]  /*2a30*/  IMAD.WIDE.U32 R96, R113, R96, R100 ;  /* 0x0000006071607225 */ /* 0x000fe400078e0064 */
[----:B------:R0:W-:Y:S02]  /*2a40*/  @P0 STG.E.U16 desc[UR36][R92.64+0x20], R95 ;  /* 0x0000205f5c000986 */ /* 0x0001e4000c101524 */
[----:B------:R-:W-:Y:S02]  /*2a50*/  IMAD.IADD R109, R109, 0x1, R97 ;  /* 0x000000016d6d7824 */ /* 0x000fe400078e0261 */
[----:B0-----:R-:W-:Y:S01]  /*2a60*/  IMAD.WIDE.U32 R94, R23, R14, R62 ;  /* 0x0000000e175e7225 */ /* 0x001fe200078e003e */
[----:B------:R-:W-:-:S04]  /*2a70*/  LEA R62, P0, R60, R10, 0x1 ;  /* 0x0000000a3c3e7211 */ /* 0x000fc800078008ff */
[----:B------:R-:W-:Y:S01]  /*2a80*/  LEA.HI.X R63, R60, R11, R21, 0x1, P0 ;  /* 0x0000000b3c3f7211 */ /* 0x000fe200000f0c15 */
[----:B------:R-:W-:Y:S01]  /*2a90*/  IMAD.IADD R21, R103, 0x1, R95 ;  /* 0x0000000167157824 */ /* 0x000fe200078e025f */
[----:B------:R-:W-:-:S04]  /*2aa0*/  LEA R60, P0, R94, R10, 0x1 ;  /* 0x0000000a5e3c7211 */ /* 0x000fc800078008ff */
[----:B------:R-:W-:Y:S02]  /*2ab0*/  LEA.HI.X R61, R94, R11, R21, 0x1, P0 ;  /* 0x0000000b5e3d7211 */ /* 0x000fe400000f0c15 */
[----:B------:R-:W-:-:S05]  /*2ac0*/  IADD3 R64, P0, R20, R96, RZ ;  /* 0x0000006014407210 */ /* 0x000fca0007f1e0ff */
[----:B------:R-:W-:Y:S01]  /*2ad0*/  IMAD.X R90, R109, 0x1, R91, P0 ;  /* 0x000000016d5a7824 */ /* 0x000fe200000e065b */
[----:B------:R-:W-:-:S05]  /*2ae0*/  IADD3 R20, P0, R6, R96, RZ ;  /* 0x0000006006147210 */ /* 0x000fca0007f1e0ff */
[----:B------:R-:W-:Y:S01]  /*2af0*/  IMAD.X R21, R7, 0x1, R109, P0 ;  /* 0x0000000107157824 */ /* 0x000fe200000e066d */
[----:B------:R-:W-:Y:S01]  /*2b00*/  LEA R6, P0, R64, R10, 0x1 ;  /* 0x0000000a40067211 */ /* 0x000fe200078008ff */
[----:B------:R-:W-:-:S03]  /*2b10*/  IMAD.WIDE.U32 R20, R23, R14, R20 ;  /* 0x0000000e17147225 */ /* 0x000fc600078e0014 */
[----:B------:R-:W-:Y:S02]  /*2b20*/  LEA.HI.X R7, R64, R11, R90, 0x1, P0 ;  /* 0x0000000b40077211 */ /* 0x000fe400000f0c5a */
[----:B------:R-:W-:Y:S01]  /*2b30*/  P2R R23, PR, RZ, 0x2 ;  /* 0x00000002ff177803 */ /* 0x000fe20000000000 */
[----:B------:R-:W-:Y:S01]  /*2b40*/  IMAD.IADD R103, R103, 0x1, R21 ;  /* 0x0000000167677824 */ /* 0x000fe200078e0215 */
[----:B------:R-:W-:-:S04]  /*2b50*/  LEA R10, P0, R20, R10, 0x1 ;  /* 0x0000000a140a7211 */ /* 0x000fc800078008ff */
[----:B------:R-:W-:Y:S02]  /*2b60*/  LEA.HI.X R11, R20, R11, R103, 0x1, P0 ;  /* 0x0000000b140b7211 */ /* 0x000fe400000f0c67 */
[----:B------:R-:W-:-:S13]  /*2b70*/  ISETP.GT.AND P0, PT, R3, RZ, P1 ;  /* 0x000000ff0300720c */ /* 0x000fda0000f04270 */
[----:B------:R-:W-:Y:S05]  /*2b80*/  @!P0 BRA `(.L_x_45) ;  /* 0x0000000000048947 */ /* 0x000fea0003800000 */
[----:B------:R0:W5:Y:S02]  /*2b90*/  LDG.E.LTC128B.U16 R104, desc[UR36][R8.64+0x22] ;  /* 0x0000222408687981 */ /* 0x000164000c1e1520 */
.L_x_45:
[----:B------:R-:W-:Y:S05]  /*2ba0*/  BSYNC B1 ;  /* 0x0000000000017941 */ /* 0x000fea0003800000 */
.L_x_44:
[----:B-----5:R-:W-:Y:S01]  /*2bb0*/  IMAD.U32 R14, R104, 0x10000, RZ ;  /* 0x00010000680e7824 */ /* 0x020fe200078e00ff */
[----:B------:R-:W-:Y:S01]  /*2bc0*/  BSSY B1, `(.L_x_46) ;  /* 0x000000a000017945 */ /* 0x000fe20003800000 */
[----:B------:R-:W-:Y:S02]  /*2bd0*/  @P0 IMAD.MOV.U32 R20, RZ, RZ, R92 ;  /* 0x000000ffff140224 */ /* 0x000fe400078e005c */
[----:B------:R-:W-:Y:S01]  /*2be0*/  FMUL R14, R14, R89 ;  /* 0x000000590e0e7220 */ /* 0x000fe20000400000 */
[----:B------:R-:W-:-:S03]  /*2bf0*/  @P0 IMAD.MOV.U32 R21, RZ, RZ, R93 ;  /* 0x000000ffff150224 */ /* 0x000fc600078e005d */
[----:B------:R-:W-:-:S05]  /*2c00*/  FFMA R14, R65, R88, R14 ;  /* 0x00000058410e7223 */ /* 0x000fca000000000e */
[----:B------:R-:W-:-:S05]  /*2c10*/  F2FP.BF16.F32.PACK_AB R14, RZ, R14 ;  /* 0x0000000eff0e723e */ /* 0x000fca00000010ff */
[----:B------:R0:W-:Y:S01]  /*2c20*/  @P0 STG.E.U16 desc[UR36][R20.64+0x22], R14 ;  /* 0x0000220e14000986 */ /* 0x0001e2000c101524 */
[----:B------:R-:W-:-:S13]  /*2c30*/  ISETP.GT.AND P0, PT, R3, 0x8, P2 ;  /* 0x000000080300780c */ /* 0x000fda0001704270 */
[----:B0-----:R-:W-:Y:S05]  /*2c40*/  @!P0 BRA `(.L_x_47) ;  /* 0x0000000000048947 */ /* 0x001fea0003800000 */
[----:B------:R0:W5:Y:S02]  /*2c50*/  LDG.E.LTC128B.U16 R104, desc[UR36][R56.64+0x20] ;  /* 0x0000202438687981 */ /* 0x000164000c1e1520 */
.L_x_47:
[----:B------:R-:W-:Y:S05]  /*2c60*/  BSYNC B1 ;  /* 0x0000000000017941 */ /* 0x000fea0003800000 */
.L_x_46:
[----:B-----5:R-:W-:Y:S01]  /*2c70*/  IMAD.U32 R14, R104, 0x10000, RZ ;  /* 0x00010000680e7824 */ /* 0x020fe200078e00ff */
[----:B------:R-:W-:Y:S03]  /*2c80*/  BSSY B1, `(.L_x_48) ;  /* 0x0000008000017945 */ /* 0x000fe60003800000 */
[----:B------:R-:W-:-:S04]  /*2c90*/  FMUL R21, R14, R89 ;  /* 0x000000590e157220 */ /* 0x000fc80000400000 */
[----:B------:R-:W-:-:S05]  /*2ca0*/  FFMA R21, R66, R88, R21 ;  /* 0x0000005842157223 */ /* 0x000fca0000000015 */
[----:B------:R-:W-:-:S05]  /*2cb0*/  F2FP.BF16.F32.PACK_AB R21, RZ, R21 ;  /* 0x00000015ff15723e */ /* 0x000fca00000010ff */
[----:B------:R0:W-:Y:S01]  /*2cc0*/  @P0 STG.E.U16 desc[UR36][R58.64+0x20], R21 ;  /* 0x000020153a000986 */ /* 0x0001e2000c101524 */
[----:B------:R-:W-:-:S13]  /*2cd0*/  ISETP.GT.AND P0, PT, R3, 0x8, P1 ;  /* 0x000000080300780c */ /* 0x000fda0000f04270 */
[----:B0-----:R-:W-:Y:S05]  /*2ce0*/  @!P0 BRA `(.L_x_49) ;  /* 0x0000000000048947 */ /* 0x001fea0003800000 */
[----:B------:R0:W5:Y:S02]  /*2cf0*/  LDG.E.LTC128B.U16 R104, desc[UR36][R56.64+0x22] ;  /* 0x0000222438687981 */ /* 0x000164000c1e1520 */
.L_x_49:
[----:B------:R-:W-:Y:S05]  /*2d00*/  BSYNC B1 ;  /* 0x0000000000017941 */ /* 0x000fea0003800000 */
.L_x_48:
[----:B-----5:R-:W-:Y:S01]  /*2d10*/  IMAD.U32 R14, R104, 0x10000, RZ ;  /* 0x00010000680e7824 */ /* 0x020fe200078e00ff */
[----:B------:R-:W-:Y:S01]  /*2d20*/  ISETP.GT.AND P2, PT, R4, 0x18, PT ;  /* 0x000000180400780c */ /* 0x000fe20003f44270 */
[----:B------:R-:W-:Y:S02]  /*2d30*/  BSSY B1, `(.L_x_50) ;  /* 0x0000009000017945 */ /* 0x000fe40003800000 */
[----:B------:R-:W-:Y:S01]  /*2d40*/  FMUL R14, R14, R89 ;  /* 0x000000590e0e7220 */ /* 0x000fe20000400000 */
[----:B------:R-:W-:-:S03]  /*2d50*/  P2R R90, PR, RZ, 0x4 ;  /* 0x00000004ff5a7803 */ /* 0x000fc60000000000 */
[----:B------:R-:W-:-:S05]  /*2d60*/  FFMA R14, R67, R88, R14 ;  /* 0x00000058430e7223 */ /* 0x000fca000000000e */
[----:B------:R-:W-:-:S05]  /*2d70*/  F2FP.BF16.F32.PACK_AB R14, RZ, R14 ;  /* 0x0000000eff0e723e */ /* 0x000fca00000010ff */
[----:B------:R0:W-:Y:S01]  /*2d80*/  @P0 STG.E.U16 desc[UR36][R58.64+0x22], R14 ;  /* 0x0000220e3a000986 */ /* 0x0001e2000c101524 */
[----:B------:R-:W-:-:S13]  /*2d90*/  ISETP.GT.AND P0, PT, R3, RZ, P2 ;  /* 0x000000ff0300720c */ /* 0x000fda0001704270 */
[----:B0-----:R-:W-:Y:S05]  /*2da0*/  @!P0 BRA `(.L_x_51) ;  /* 0x0000000000048947 */ /* 0x001fea0003800000 */
[----:B------:R0:W5:Y:S02]  /*2db0*/  LDG.E.LTC128B.U16 R104, desc[UR36][R8.64+0x30] ;  /* 0x0000302408687981 */ /* 0x000164000c1e1520 */
.L_x_51:
[----:B------:R-:W-:Y:S05]  /*2dc0*/  BSYNC B1 ;  /* 0x0000000000017941 */ /* 0x000fea0003800000 */
.L_x_50:
[----:B-----5:R-:W-:Y:S01]  /*2dd0*/  IMAD.U32 R14, R104, 0x10000, RZ ;  /* 0x00010000680e7824 */ /* 0x020fe200078e00ff */
[----:B------:R-:W-:Y:S01]  /*2de0*/  ISETP.GT.AND P1, PT, R4, 0x19, PT ;  /* 0x000000190400780c */ /* 0x000fe20003f24270 */
[----:B------:R-:W-:Y:S01]  /*2df0*/  @P0 IMAD.MOV.U32 R20, RZ, RZ, R92 ;  /* 0x000000ffff140224 */ /* 0x000fe200078e005c */
[----:B------:R-:W-:Y:S01]  /*2e00*/  BSSY B1, `(.L_x_52) ;  /* 0x000000b000017945 */ /* 0x000fe20003800000 */
[----:B------:R-:W-:-:S04]  /*2e10*/  FMUL R21, R14, R89 ;  /* 0x000000590e157220 */ /* 0x000fc80000400000 */
[----:B------:R-:W-:Y:S01]  /*2e20*/  FFMA R21, R68, R88, R21 ;  /* 0x0000005844157223 */ /* 0x000fe20000000015 */
[----:B------:R-:W-:-:S04]  /*2e30*/  P2R R68, PR, RZ, 0x2 ;  /* 0x00000002ff447803 */ /* 0x000fc80000000000 */
[----:B------:R-:W-:-:S04]  /*2e40*/  F2FP.BF16.F32.PACK_AB R21, RZ, R21 ;  /* 0x00000015ff15723e */ /* 0x000fc800000010ff */
[----:B------:R-:W-:Y:S01]  /*2e50*/  PRMT R14, R21, 0x7610, R14 ;  /* 0x00007610150e7816 */ /* 0x000fe2000000000e */
[----:B------:R-:W-:-:S05]  /*2e60*/  @P0 IMAD.MOV.U32 R21, RZ, RZ, R93 ;  /* 0x000000ffff150224 */ /* 0x000fca00078e005d */
[----:B------:R0:W-:Y:S01]  /*2e70*/  @P0 STG.E.U16 desc[UR36][R20.64+0x30], R14 ;  /* 0x0000300e14000986 */ /* 0x0001e2000c101524 */
[----:B------:R-:W-:-:S13]  /*2e80*/  ISETP.GT.AND P0, PT, R3, RZ, P1 ;  /* 0x000000ff0300720c */ /* 0x000fda0000f04270 */
[----:B0-----:R-:W-:Y:S05]  /*2e90*/  @!P0 BRA `(.L_x_53) ;  /* 0x0000000000048947 */ /* 0x001fea0003800000 */
[----:B------:R0:W5:Y:S02]  /*2ea0*/  LDG.E.LTC128B.U16 R104, desc[UR36][R8.64+0x32] ;  /* 0x0000322408687981 */ /* 0x000164000c1e1520 */
.L_x_53:
[----:B------:R-:W-:Y:S05]  /*2eb0*/  BSYNC B1 ;  /* 0x0000000000017941 */ /* 0x000fea0003800000 */
.L_x_52:
[----:B-----5:R-:W-:Y:S01]  /*2ec0*/  IMAD.U32 R14, R104, 0x10000, RZ ;  /* 0x00010000680e7824 */ /* 0x020fe200078e00ff */
[----:B------:R-:W-:Y:S01]  /*2ed0*/  @P0 MOV R21, R93 ;  /* 0x0000005d00150202 */ /* 0x000fe20000000f00 */
[----:B------:R-:W-:Y:S01]  /*2ee0*/  @P0 IMAD.MOV.U32 R20, RZ, RZ, R92 ;  /* 0x000000ffff140224 */ /* 0x000fe200078e005c */
[----:B------:R-:W-:Y:S01]  /*2ef0*/  BSSY B1, `(.L_x_54) ;  /* 0x0000008000017945 */ /* 0x000fe20003800000 */
[----:B------:R-:W-:-:S04]  /*2f00*/  FMUL R14, R14, R89 ;  /* 0x000000590e0e7220 */ /* 0x000fc80000400000 */
[----:B------:R-:W-:-:S05]  /*2f10*/  FFMA R14, R69, R88, R14 ;  /* 0x00000058450e7223 */ /* 0x000fca000000000e */
[----:B------:R-:W-:-:S05]  /*2f20*/  F2FP.BF16.F32.PACK_AB R14, RZ, R14 ;  /* 0x0000000eff0e723e */ /* 0x000fca00000010ff */
[----:B------:R0:W-:Y:S01]  /*2f30*/  @P0 STG.E.U16 desc[UR36][R20.64+0x32], R14 ;  /* 0x0000320e14000986 */ /* 0x0001e2000c101524 */
[----:B------:R-:W-:-:S13]  /*2f40*/  ISETP.GT.AND P0, PT, R3, 0x8, P2 ;  /* 0x000000080300780c */ /* 0x000fda0001704270 */
[----:B0-----:R-:W-:Y:S05]  /*2f50*/  @!P0 BRA `(.L_x_55) ;  /* 0x0000000000048947 */ /* 0x001fea0003800000 */
[----:B------:R0:W5:Y:S02]  /*2f60*/  LDG.E.LTC128B.U16 R104, desc[UR36][R56.64+0x30] ;  /* 0x0000302438687981 */ /* 0x000164000c1e1520 */
.L_x_55:
[----:B------:R-:W-:Y:S05]  /*2f70*/  BSYNC B1 ;  /* 0x0000000000017941 */ /* 0x000fea0003800000 */
.L_x_54:
        /* <DEDUP_REMOVED lines=9> */
.L_x_57:
[----:B------:R-:W-:Y:S05]  /*3010*/  BSYNC B1 ;  /* 0x0000000000017941 */ /* 0x000fea0003800000 */
.L_x_56:
        /* <DEDUP_REMOVED lines=11> */
.L_x_59:
[----:B------:R-:W-:Y:S05]  /*30d0*/  BSYNC B1 ;  /* 0x0000000000017941 */ /* 0x000fea0003800000 */
.L_x_58:
[----:B-----5:R-:W-:Y:S01]  /*30e0*/  IMAD.U32 R14, R104, 0x10000, RZ ;  /* 0x00010000680e7824 */ /* 0x020fe200078e00ff */
[----:B------:R-:W-:Y:S01]  /*30f0*/  ISETP.GT.AND P1, PT, R4, 0x21, PT ;  /* 0x000000210400780c */ /* 0x000fe20003f24270 */
[----:B------:R-:W-:Y:S01]  /*3100*/  @P0 IMAD.MOV.U32 R20, RZ, RZ, R92 ;  /* 0x000000ffff140224 */ /* 0x000fe200078e005c */
[----:B------:R-:W-:Y:S01]  /*3110*/  BSSY B1, `(.L_x_60) ;  /* 0x000000b000017945 */ /* 0x000fe20003800000 */
[----:B------:R-:W-:Y:S01]  /*3120*/  FMUL R21, R14, R89 ;  /* 0x000000590e157220 */ /* 0x000fe20000400000 */
[----:B------:R-:W-:-:S03]  /*3130*/  P2R R70, PR, RZ, 0x2 ;  /* 0x00000002ff467803 */ /* 0x000fc60000000000 */
[----:B------:R-:W-:-:S05]  /*3140*/  FFMA R21, R72, R88, R21 ;  /* 0x0000005848157223 */ /* 0x000fca0000000015 */
[----:B------:R-:W-:-:S04]  /*3150*/  F2FP.BF16.F32.PACK_AB R21, RZ, R21 ;  /* 0x00000015ff15723e */ /* 0x000fc800000010ff */
[----:B------:R-:W-:Y:S01]  /*3160*/  PRMT R14, R21, 0x7610, R14 ;  /* 0x00007610150e7816 */ /* 0x000fe2000000000e */
[----:B------:R-:W-:-:S05]  /*3170*/  @P0 IMAD.MOV.U32 R21, RZ, RZ, R93 ;  /* 0x000000ffff150224 */ /* 0x000fca00078e005d */
[----:B------:R0:W-:Y:S01]  /*3180*/  @P0 STG.E.U16 desc[UR36][R20.64+0x40], R14 ;  /* 0x0000400e14000986 */ /* 0x0001e2000c101524 */
[----:B------:R-:W-:-:S13]  /*3190*/  ISETP.GT.AND P0, PT, R3, RZ, P1 ;  /* 0x000000ff0300720c */ /* 0x000fda0000f04270 */
[----:B0-----:R-:W-:Y:S05]  /*31a0*/  @!P0 BRA `(.L_x_61) ;  /* 0x0000000000048947 */ /* 0x001fea0003800000 */
[----:B------:R0:W5:Y:S02]  /*31b0*/  LDG.E.LTC128B.U16 R104, desc[UR36][R8.64+0x42] ;  /* 0x0000422408687981 */ /* 0x000164000c1e1520 */
.L_x_61:
[----:B------:R-:W-:Y:S05]  /*31c0*/  BSYNC B1 ;  /* 0x0000000000017941 */ /* 0x000fea0003800000 */
.L_x_60:
        /* <DEDUP_REMOVED lines=11> */
.L_x_63:
[----:B------:R-:W-:Y:S05]  /*3280*/  BSYNC B1 ;  /* 0x0000000000017941 */ /* 0x000fea0003800000 */
.L_x_62:
        /* <DEDUP_REMOVED lines=9> */
.L_x_65:
[----:B------:R-:W-:Y:S05]  /*3320*/  BSYNC B1 ;  /* 0x0000000000017941 */ /* 0x000fea0003800000 */
.L_x_64:
        /* <DEDUP_REMOVED lines=11> */
.L_x_67:
[----:B------:R-:W-:Y:S05]  /*33e0*/  BSYNC B1 ;  /* 0x0000000000017941 */ /* 0x000fea0003800000 */
.L_x_66:
[----:B-----5:R-:W-:Y:S01]  /*33f0*/  IMAD.U32 R14, R104, 0x10000, RZ ;  /* 0x00010000680e7824 */ /* 0x020fe200078e00ff */
[----:B------:R-:W-:Y:S01]  /*3400*/  ISETP.GT.AND P5, PT, R4, 0x29, PT ;  /* 0x000000290400780c */ /* 0x000fe20003fa4270 */
[----:B------:R-:W-:Y:S01]  /*3410*/  @P0 IMAD.MOV.U32 R20, RZ, RZ, R92 ;  /* 0x000000ffff140224 */ /* 0x000fe200078e005c */
[----:B------:R-:W-:Y:S01]  /*3420*/  BSSY B1, `(.L_x_68) ;  /* 0x000000b000017945 */ /* 0x000fe20003800000 */
[----:B------:R-:W-:-:S04]  /*3430*/  FMUL R21, R14, R89 ;  /* 0x000000590e157220 */ /* 0x000fc80000400000 */
[----:B------:R-:W-:-:S05]  /*3440*/  FFMA R21, R76, R88, R21 ;  /* 0x000000584c157223 */ /* 0x000fca0000000015 */
[----:B------:R-:W-:-:S04]  /*3450*/  F2FP.BF16.F32.PACK_AB R21, RZ, R21 ;  /* 0x00000015ff15723e */ /* 0x000fc800000010ff */
[----:B------:R-:W-:Y:S01]  /*3460*/  PRMT R14, R21, 0x7610, R14 ;  /* 0x00007610150e7816 */ /* 0x000fe2000000000e */
[----:B------:R-:W-:-:S05]  /*3470*/  @P0 IMAD.MOV.U32 R21, RZ, RZ, R93 ;  /* 0x000000ffff150224 */ /* 0x000fca00078e005d */
[----:B------:R1:W-:Y:S01]  /*3480*/  @P0 STG.E.U16 desc[UR36][R20.64+0x50], R14 ;  /* 0x0000500e14000986 */ /* 0x0003e2000c101524 */
[----:B------:R-:W-:Y:S02]  /*3490*/  ISETP.GT.AND P0, PT, R3, RZ, P5 ;  /* 0x000000ff0300720c */ /* 0x000fe40002f04270 */
[----:B-1----:R-:W-:-:S11]  /*34a0*/  P2R R14, PR, RZ, 0x20 ;  /* 0x00000020ff0e7803 */ /* 0x002fd60000000000 */
[----:B------:R-:W-:Y:S05]  /*34b0*/  @!P0 BRA `(.L_x_69) ;  /* 0x0000000000048947 */ /* 0x000fea0003800000 */
[----:B------:R1:W5:Y:S02]  /*34c0*/  LDG.E.LTC128B.U16 R104, desc[UR36][R8.64+0x52] ;  /* 0x0000522408687981 */ /* 0x000364000c1e1520 */
.L_x_69:
[----:B------:R-:W-:Y:S05]  /*34d0*/  BSYNC B1 ;  /* 0x0000000000017941 */ /* 0x000fea0003800000 */
.L_x_68:
        /* <DEDUP_REMOVED lines=11> */
.L_x_71:
[----:B------:R-:W-:Y:S05]  /*3590*/  BSYNC B1 ;  /* 0x0000000000017941 */ /* 0x000fea0003800000 */
.L_x_70:
        /* <DEDUP_REMOVED lines=9> */
.L_x_73:
[----:B------:R-:W-:Y:S05]  /*3630*/  BSYNC B1 ;  /* 0x0000000000017941 */ /* 0x000fea0003800000 */
.L_x_72:
[----:B-----5:R-:W-:Y:S01]  /*3640*/  IMAD.U32 R14, R104, 0x10000, RZ ;  /* 0x00010000680e7824 */ /* 0x020fe200078e00ff */
[----:B------:R-:W-:Y:S01]  /*3650*/  ISETP.GT.AND P3, PT, R4, 0x30, PT ;  /* 0x000000300400780c */ /* 0x000fe20003f64270 */
[----:B------:R-:W-:Y:S02]  /*3660*/  BSSY B1, `(.L_x_74) ;  /* 0x0000008000017945 */ /* 0x000fe40003800000 */
[----:B------:R-:W-:-:S04]  /*3670*/  FMUL R14, R14, R89 ;  /* 0x000000590e0e7220 */ /* 0x000fc80000400000 */
[----:B------:R-:W-:-:S05]  /*3680*/  FFMA R14, R79, R88, R14 ;  /* 0x000000584f0e7223 */ /* 0x000fca000000000e */
[----:B------:R-:W-:-:S05]  /*3690*/  F2FP.BF16.F32.PACK_AB R14, RZ, R14 ;  /* 0x0000000eff0e723e */ /* 0x000fca00000010ff */
[----:B------:R0:W-:Y:S01]  /*36a0*/  @P0 STG.E.U16 desc[UR36][R58.64+0x52], R14 ;  /* 0x0000520e3a000986 */ /* 0x0001e2000c101524 */
[----:B------:R-:W-:-:S13]  /*36b0*/  ISETP.GT.AND P0, PT, R3, RZ, P3 ;  /* 0x000000ff0300720c */ /* 0x000fda0001f04270 */
[----:B0-----:R-:W-:Y:S05]  /*36c0*/  @!P0 BRA `(.L_x_75) ;  /* 0x0000000000048947 */ /* 0x001fea0003800000 */
[----:B------:R0:W5:Y:S02]  /*36d0*/  LDG.E.LTC128B.U16 R104, desc[UR36][R8.64+0x60] ;  /* 0x0000602408687981 */ /* 0x000164000c1e1520 */
.L_x_75:
[----:B------:R-:W-:Y:S05]  /*36e0*/  BSYNC B1 ;  /* 0x0000000000017941 */ /* 0x000fea0003800000 */
.L_x_74:
        /* <DEDUP_REMOVED lines=13> */
.L_x_77:
[----:B------:R-:W-:Y:S05]  /*37c0*/  BSYNC B1 ;  /* 0x0000000000017941 */ /* 0x000fea0003800000 */
.L_x_76:
        /* <DEDUP_REMOVED lines=11> */
.L_x_79:
[----:B------:R-:W-:Y:S05]  /*3880*/  BSYNC B1 ;  /* 0x0000000000017941 */ /* 0x000fea0003800000 */
.L_x_78:
        /* <DEDUP_REMOVED lines=9> */
.L_x_81:
[----:B------:R-:W-:Y:S05]  /*3920*/  BSYNC B1 ;  /* 0x0000000000017941 */ /* 0x000fea0003800000 */
.L_x_80:
        /* <DEDUP_REMOVED lines=10> */
.L_x_83:
[----:B------:R-:W-:Y:S05]  /*39d0*/  BSYNC B1 ;  /* 0x0000000000017941 */ /* 0x000fea0003800000 */
.L_x_82:
        /* <DEDUP_REMOVED lines=8> */
[----:B------:R-:W-:-:S05]  /*3a60*/  IADD3 R20, P0, R5, R98, RZ ;  /* 0x0000006205147210 */ /* 0x000fca0007f1e0ff */
[----:B-1----:R-:W-:Y:S01]  /*3a70*/  IMAD.X R21, R15, 0x1, R99, P0 ;  /* 0x000000010f157824 */ /* 0x002fe200000e0663 */
[----:B------:R-:W-:-:S05]  /*3a80*/  IADD3 R64, P0, R5, R98, RZ ;  /* 0x0000006205407210 */ /* 0x000fca0007f1e0ff */
[----:B------:R-:W-:Y:S01]  /*3a90*/  IMAD.X R65, R15, 0x1, R99, P0 ;  /* 0x000000010f417824 */ /* 0x000fe200000e0663 */
[----:B------:R-:W-:-:S04]  /*3aa0*/  IADD3 R14, P0, R5, R92, RZ ;  /* 0x0000005c050e7210 */ /* 0x000fc80007f1e0ff */
[----:B------:R-:W-:Y:S02]  /*3ab0*/  IADD3.X R15, R15, R93, RZ, P0, !PT ;  /* 0x0000005d0f0f7210 */ /* 0x000fe400007fe4ff */
[----:B------:R-:W-:-:S04]  /*3ac0*/  ISETP.GT.AND P0, PT, R4, 0x39, PT ;  /* 0x000000390400780c */ /* 0x000fc80003f04270 */
[----:B------:R-:W-:-:S13]  /*3ad0*/  ISETP.GT.AND P4, PT, R3, RZ, P0 ;  /* 0x000000ff0300720c */ /* 0x000fda0000784270 */
[----:B------:R-:W-:Y:S05]  /*3ae0*/  @!P4 BRA `(.L_x_85) ;  /* 0x000000000004c947 */ /* 0x000fea0003800000 */
[----:B------:R1:W5:Y:S02]  /*3af0*/  LDG.E.LTC128B.U16 R104, desc[UR36][R8.64+0x72] ;  /* 0x0000722408687981 */ /* 0x000364000c1e1520 */
.L_x_85:
[----:B------:R-:W-:Y:S05]  /*3b00*/  BSYNC B1 ;  /* 0x0000000000017941 */ /* 0x000fea0003800000 */
.L_x_84:
        /* <DEDUP_REMOVED lines=9> */
.L_x_87:
[----:B------:R-:W-:Y:S05]  /*3ba0*/  BSYNC B1 ;  /* 0x0000000000017941 */ /* 0x000fea0003800000 */
.L_x_86:
        /* <DEDUP_REMOVED lines=9> */
.L_x_89:
[----:B------:R-:W-:Y:S05]  /*3c40*/  BSYNC B1 ;  /* 0x0000000000017941 */ /* 0x000fea0003800000 */
.L_x_88:
[----:B-----5:R-:W-:-:S04]  /*3c50*/  IMAD.U32 R4, R104, 0x10000, RZ ;  /* 0x0001000068047824 */ /* 0x020fc800078e00ff */
[----:B------:R-:W-:-:S04]  /*3c60*/  FMUL R4, R4, R89 ;  /* 0x0000005904047220 */ /* 0x000fc80000400000 */
[----:B------:R-:W-:-:S05]  /*3c70*/  FFMA R4, R87, R88, R4 ;  /* 0x0000005857047223 */ /* 0x000fca0000000004 */
[----:B------:R-:W-:-:S04]  /*3c80*/  F2FP.BF16.F32.PACK_AB R4, RZ, R4 ;  /* 0x00000004ff04723e */ /* 0x000fc800000010ff */
[----:B-1-34-:R-:W-:-:S05]  /*3c90*/  PRMT R8, R4, 0x7610, R8 ;  /* 0x0000761004087816 */ /* 0x01afca0000000008 */
[----:B------:R1:W-:Y:S01]  /*3ca0*/  @P4 STG.E.U16 desc[UR36][R58.64+0x72], R8 ;  /* 0x000072083a004986 */ /* 0x0003e2000c101524 */
[----:B------:R-:W-:-:S13]  /*3cb0*/  ISETP.GT.AND P4, PT, R3, 0x80, P6 ;  /* 0x000000800300780c */ /* 0x000fda0003784270 */
[----:B------:R-:W3:Y:S01]  /*3cc0*/  @P4 LDG.E.LTC128B.U16 R104, desc[UR36][R62.64] ;  /* 0x000000243e684981 */ /* 0x000ee2000c1e1520 */
[----:B------:R-:W-:Y:S01]  /*3cd0*/  BSSY B1, `(.L_x_90) ;  /* 0x000000a000017945 */ /* 0x000fe20003800000 */
[----:B---3--:R-:W-:-:S04]  /*3ce0*/  IMAD.U32 R4, R104, 0x10000, RZ ;  /* 0x0001000068047824 */ /* 0x008fc800078e00ff */
[----:B------:R-:W-:-:S04]  /*3cf0*/  FMUL R5, R4, R89 ;  /* 0x0000005904057220 */ /* 0x000fc80000400000 */
[----:B------:R-:W-:-:S05]  /*3d00*/  FFMA R5, R24, R88, R5 ;  /* 0x0000005818057223 */ /* 0x000fca0000000005 */
[----:B------:R-:W-:-:S05]  /*3d10*/  F2FP.BF16.F32.PACK_AB R5, RZ, R5 ;  /* 0x00000005ff05723e */ /* 0x000fca00000010ff */
[----:B------:R1:W-:Y:S01]  /*3d20*/  @P4 STG.E.U16 desc[UR36][R14.64], R5 ;  /* 0x000000050e004986 */ /* 0x0003e2000c101524 */
[----:B------:R-:W-:-:S04]  /*3d30*/  ISETP.NE.AND P4, PT, R107, RZ, PT ;  /* 0x000000ff6b00720c */ /* 0x000fc80003f85270 */
[----:B------:R-:W-:-:S13]  /*3d40*/  ISETP.GT.AND P4, PT, R3, 0x80, P4 ;  /* 0x000000800300780c */ /* 0x000fda0002784270 */
[----:B-1----:R-:W-:Y:S05]  /*3d50*/  @!P4 BRA `(.L_x_91) ;  /* 0x000000000004c947 */ /* 0x002fea0003800000 */
[----:B------:R1:W5:Y:S02]  /*3d60*/  LDG.E.LTC128B.U16 R104, desc[UR36][R60.64+0x2] ;  /* 0x000002243c687981 */ /* 0x000364000c1e1520 */
.L_x_91:
[----:B------:R-:W-:Y:S05]  /*3d70*/  BSYNC B1 ;  /* 0x0000000000017941 */ /* 0x000fea0003800000 */
.L_x_90:
[----:B-----5:R-:W-:Y:S01]  /*3d80*/  IMAD.U32 R4, R104, 0x10000, RZ ;  /* 0x0001000068047824 */ /* 0x020fe200078e00ff */
[----:B------:R-:W-:Y:S01]  /*3d90*/  ISETP.GT.AND P6, PT, R3, 0x88, P6 ;  /* 0x000000880300780c */ /* 0x000fe200037c4270 */
        /* <DEDUP_REMOVED lines=8> */
[----:B------:R-:W-:Y:S05]  /*3e20*/  @!P6 BRA `(.L_x_93) ;  /* 0x000000000004e947 */ /* 0x000fea0003800000 */
[----:B------:R4:W5:Y:S02]  /*3e30*/  LDG.E.LTC128B.U16 R104, desc[UR36][R6.64] ;  /* 0x0000002406687981 */ /* 0x000964000c1e1520 */
.L_x_93:
[----:B------:R-:W-:Y:S05]  /*3e40*/  BSYNC B1 ;  /* 0x0000000000017941 */ /* 0x000fea0003800000 */
.L_x_92:
[----:B---3-5:R-:W-:Y:S01]  /*3e50*/  IMAD.U32 R4, R104, 0x10000, RZ ;  /* 0x0001000068047824 */ /* 0x028fe200078e00ff */
[----:B------:R-:W-:Y:S01]  /*3e60*/  ISETP.NE.AND P4, PT, R107, RZ, PT ;  /* 0x000000ff6b00720c */ /* 0x000fe20003f85270 */
[----:B------:R-:W-:Y:S02]  /*3e70*/  BSSY B1, `(.L_x_94) ;  /* 0x0000008000017945 */ /* 0x000fe40003800000 */
[----:B------:R-:W-:Y:S01]  /*3e80*/  FMUL R5, R4, R89 ;  /* 0x0000005904057220 */ /* 0x000fe20000400000 */
[----:B------:R-:W-:-:S03]  /*3e90*/  ISETP.GT.AND P4, PT, R3, 0x88, P4 ;  /* 0x000000880300780c */ /* 0x000fc60002784270 */
[----:B------:R-:W-:-:S05]  /*3ea0*/  FFMA R5, R26, R88, R5 ;  /* 0x000000581a057223 */ /* 0x000fca0000000005 */
[----:B------:R-:W-:-:S05]  /*3eb0*/  F2FP.BF16.F32.PACK_AB R5, RZ, R5 ;  /* 0x00000005ff05723e */ /* 0x000fca00000010ff */
[----:B------:R3:W-:Y:S01]  /*3ec0*/  @P6 STG.E.U16 desc[UR36][R20.64], R5 ;  /* 0x0000000514006986 */ /* 0x0007e2000c101524 */
[----:B------:R-:W-:Y:S05]  /*3ed0*/  @!P4 BRA `(.L_x_95) ;  /* 0x000000000004c947 */ /* 0x000fea0003800000 */
[----:B------:R0:W5:Y:S02]  /*3ee0*/  LDG.E.LTC128B.U16 R104, desc[UR36][R10.64+0x2] ;  /* 0x000002240a687981 */ /* 0x000164000c1e1520 */
.L_x_95:
[----:B------:R-:W-:Y:S05]  /*3ef0*/  BSYNC B1 ;  /* 0x0000000000017941 */ /* 0x000fea0003800000 */
.L_x_94:
[----:B-----5:R-:W-:Y:S01]  /*3f00*/  IMAD.U32 R4, R104, 0x10000, RZ ;  /* 0x0001000068047824 */ /* 0x020fe200078e00ff */
[----:B------:R-:W-:Y:S01]  /*3f10*/  ISETP.NE.AND P6, PT, R108, RZ, PT ;  /* 0x000000ff6c00720c */ /* 0x000fe20003fc5270 */
[----:B------:R-:W-:Y:S02]  /*3f20*/  BSSY B1, `(.L_x_96) ;  /* 0x0000008000017945 */ /* 0x000fe40003800000 */
[----:B------:R-:W-:-:S04]  /*3f30*/  FMUL R4, R4, R89 ;  /* 0x0000005904047220 */ /* 0x000fc80000400000 */
[----:B------:R-:W-:-:S05]  /*3f40*/  FFMA R4, R27, R88, R4 ;  /* 0x000000581b047223 */ /* 0x000fca0000000004 */
[----:B------:R-:W-:-:S05]  /*3f50*/  F2FP.BF16.F32.PACK_AB R4, RZ, R4 ;  /* 0x00000004ff04723e */ /* 0x000fca00000010ff */
[----:B------:R0:W-:Y:S01]  /*3f60*/  @P4 STG.E.U16 desc[UR36][R64.64+0x2], R4 ;  /* 0x0000020440004986 */ /* 0x0001e2000c101524 */
[----:B------:R-:W-:-:S13]  /*3f70*/  ISETP.GT.AND P4, PT, R3, 0x80, P6 ;  /* 0x000000800300780c */ /* 0x000fda0003784270 */
[----:B0-----:R-:W-:Y:S05]  /*3f80*/  @!P4 BRA `(.L_x_97) ;  /* 0x000000000004c947 */ /* 0x001fea0003800000 */
[----:B------:R0:W5:Y:S02]  /*3f90*/  LDG.E.LTC128B.U16 R104, desc[UR36][R60.64+0x10] ;  /* 0x000010243c687981 */ /* 0x000164000c1e1520 */
.L_x_97:
[----:B------:R-:W-:Y:S05]  /*3fa0*/  BSYNC B1 ;  /* 0x0000000000017941 */ /* 0x000fea0003800000 */
.L_x_96:
[----:B-----5:R-:W-:Y:S01]  /*3fb0*/  IMAD.U32 R4, R104, 0x10000, RZ ;  /* 0x0001000068047824 */ /* 0x020fe200078e00ff */
[----:B------:R-:W-:Y:S01]  /*3fc0*/  ISETP.NE.AND P6, PT, R105, RZ, PT ;  /* 0x000000ff6900720c */ /* 0x000fe20003fc5270 */
[----:B------:R-:W-:Y:S02]  /*3fd0*/  BSSY B1, `(.L_x_98) ;  /* 0x000000b000017945 */ /* 0x000fe40003800000 */
[----:B---3--:R-:W-:Y:S01]  /*3fe0*/  FMUL R5, R4, R89 ;  /* 0x0000005904057220 */ /* 0x008fe20000400000 */
[----:B------:R-:W-:-:S03]  /*3ff0*/  @P4 IMAD.MOV.U32 R4, RZ, RZ, R14 ;  /* 0x000000ffff044224 */ /* 0x000fc600078e000e */
[----:B------:R-:W-:-:S05]  /*4000*/  FFMA R5, R28, R88, R5 ;  /* 0x000000581c057223 */ /* 0x000fca0000000005 */
[----:B------:R-:W-:-:S04]  /*4010*/  F2FP.BF16.F32.PACK_AB R5, RZ, R5 ;  /* 0x00000005ff05723e */ /* 0x000fc800000010ff */
[----:B----4-:R-:W-:Y:S01]  /*4020*/  PRMT R6, R5, 0x7610, R6 ;  /* 0x0000761005067816 */ /* 0x010fe20000000006 */
[----:B------:R-:W-:-:S05]  /*4030*/  @P4 IMAD.MOV.U32 R5, RZ, RZ, R15 ;  /* 0x000000ffff054224 */ /* 0x000fca00078e000f */
[----:B------:R3:W-:Y:S01]  /*4040*/  @P4 STG.E.U16 desc[UR36][R4.64+0x10], R6 ;  /* 0x0000100604004986 */ /* 0x0007e2000c101524 */
[----:B------:R-:W-:-:S13]  /*4050*/  ISETP.GT.AND P4, PT, R3, 0x80, P6 ;  /* 0x000000800300780c */ /* 0x000fda0003784270 */
[----:B---3--:R-:W-:Y:S05]  /*4060*/  @!P4 BRA `(.L_x_99) ;  /* 0x000000000004c947 */ /* 0x008fea0003800000 */
[----:B------:R3:W5:Y:S02]  /*4070*/  LDG.E.LTC128B.U16 R104, desc[UR36][R60.64+0x12] ;  /* 0x000012243c687981 */ /* 0x000764000c1e1520 */
.L_x_99:
[----:B------:R-:W-:Y:S05]  /*4080*/  BSYNC B1 ;  /* 0x0000000000017941 */ /* 0x000fea0003800000 */
.L_x_98:
[----:B-----5:R-:W-:Y:S01]  /*4090*/  IMAD.U32 R4, R104, 0x10000, RZ ;  /* 0x0001000068047824 */ /* 0x020fe200078e00ff */
[----:B------:R-:W-:Y:S01]  /*40a0*/  BSSY B1, `(.L_x_100) ;  /* 0x000000c000017945 */ /* 0x000fe20003800000 */
[----:B------:R-:W-:Y:S02]  /*40b0*/  @P4 IMAD.MOV.U32 R5, RZ, RZ, R15 ;  /* 0x000000ffff054224 */ /* 0x000fe400078e000f */
[----:B------:R-:W-:-:S04]  /*40c0*/  FMUL R4, R4, R89 ;  /* 0x0000005904047220 */ /* 0x000fc80000400000 */
[----:B------:R-:W-:-:S05]  /*40d0*/  FFMA R4, R29, R88, R4 ;  /* 0x000000581d047223 */ /* 0x000fca0000000004 */
[----:B------:R-:W-:-:S04]  /*40e0*/  F2FP.BF16.F32.PACK_AB R4, RZ, R4 ;  /* 0x00000004ff04723e */ /* 0x000fc800000010ff */
[----:B------:R-:W-:Y:S01]  /*40f0*/  PRMT R6, R4, 0x7610, R6 ;  /* 0x0000761004067816 */ /* 0x000fe20000000006 */
[----:B------:R-:W-:-:S05]  /*4100*/  @P4 IMAD.MOV.U32 R4, RZ, RZ, R14 ;  /* 0x000000ffff044224 */ /* 0x000fca00078e000e */
[----:B------:R4:W-:Y:S01]  /*4110*/  @P4 STG.E.U16 desc[UR36][R4.64+0x12], R6 ;  /* 0x0000120604004986 */ /* 0x0009e2000c101524 */
[----:B------:R-:W-:-:S04]  /*4120*/  ISETP.NE.AND P4, PT, R108, RZ, PT ;  /* 0x000000ff6c00720c */ /* 0x000fc80003f85270 */
[----:B------:R-:W-:-:S13]  /*4130*/  ISETP.GT.AND P4, PT, R3, 0x88, P4 ;  /* 0x000000880300780c */ /* 0x000fda0002784270 */
[----:B----4-:R-:W-:Y:S05]  /*4140*/  @!P4 BRA `(.L_x_101) ;  /* 0x000000000004c947 */ /* 0x010fea0003800000 */
[----:B------:R4:W5:Y:S02]  /*4150*/  LDG.E.LTC128B.U16 R104, desc[UR36][R10.64+0x10] ;  /* 0x000010240a687981 */ /* 0x000964000c1e1520 */
.L_x_101:
[----:B------:R-:W-:Y:S05]  /*4160*/  BSYNC B1 ;  /* 0x0000000000017941 */ /* 0x000fea0003800000 */
.L_x_100:
        /* <DEDUP_REMOVED lines=9> */
.L_x_103:
[----:B------:R-:W-:Y:S05]  /*4200*/  BSYNC B1 ;  /* 0x0000000000017941 */ /* 0x000fea0003800000 */
.L_x_102:
[----:B-----5:R-:W-:Y:S01]  /*4210*/  IMAD.U32 R4, R104, 0x10000, RZ ;  /* 0x0001000068047824 */ /* 0x020fe200078e00ff */
[----:B------:R-:W-:Y:S01]  /*4220*/  ISETP.NE.AND P6, PT, R106, RZ, PT ;  /* 0x000000ff6a00720c */ /* 0x000fe20003fc5270 */
        /* <DEDUP_REMOVED lines=8> */
[----:B------:R-:W-:-:S13]  /*42b0*/  ISETP.GT.AND P4, PT, R3, 0x80, P6 ;  /* 0x000000800300780c */ /* 0x000fda0003784270 */
[----:B0-----:R-:W-:Y:S05]  /*42c0*/  @!P4 BRA `(.L_x_105) ;  /* 0x000000000004c947 */ /* 0x001fea0003800000 */
[----:B------:R0:W5:Y:S02]  /*42d0*/  LDG.E.LTC128B.U16 R104, desc[UR36][R60.64+0x20] ;  /* 0x000020243c687981 */ /* 0x000164000c1e1520 */
.L_x_105:
[----:B------:R-:W-:Y:S05]  /*42e0*/  BSYNC B1 ;  /* 0x0000000000017941 */ /* 0x000fea0003800000 */
.L_x_104:
[----:B-----5:R-:W-:Y:S01]  /*42f0*/  IMAD.U32 R4, R104, 0x10000, RZ ;  /* 0x0001000068047824 */ /* 0x020fe200078e00ff */
[----:B------:R-:W-:Y:S01]  /*4300*/  ISETP.NE.AND P6, PT, R23, RZ, PT ;  /* 0x000000ff1700720c */ /* 0x000fe20003fc5270 */
[----:B------:R-:W-:Y:S02]  /*4310*/  BSSY B1, `(.L_x_106) ;  /* 0x000000b000017945 */ /* 0x000fe40003800000 */
[----:B------:R-:W-:Y:S01]  /*4320*/  FMUL R5, R4, R89 ;  /* 0x0000005904057220 */ /* 0x000fe20000400000 */
[----:B------:R-:W-:-:S03]  /*4330*/  @P4 IMAD.MOV.U32 R4, RZ, RZ, R14 ;  /* 0x000000ffff044224 */ /* 0x000fc600078e000e */
        /* <DEDUP_REMOVED lines=8> */
.L_x_107:
[----:B------:R-:W-:Y:S05]  /*43c0*/  BSYNC B1 ;  /* 0x0000000000017941 */ /* 0x000fea0003800000 */
.L_x_106:
        /* <DEDUP_REMOVED lines=11> */
[----:B0-----:R-:W-:Y:S05]  /*4480*/  @!P4 BRA `(.L_x_109) ;  /* 0x000000000004c947 */ /* 0x001fea0003800000 */
[----:B------:R0:W5:Y:S02]  /*4490*/  LDG.E.LTC128B.U16 R104, desc[UR36][R10.64+0x20] ;  /* 0x000020240a687981 */ /* 0x000164000c1e1520 */
.L_x_109:
[----:B------:R-:W-:Y:S05]  /*44a0*/  BSYNC B1 ;  /* 0x0000000000017941 */ /* 0x000fea0003800000 */
.L_x_108:
[----:B-----5:R-:W-:Y:S01]  /*44b0*/  IMAD.U32 R4, R104, 0x10000, RZ ;  /* 0x0001000068047824 */ /* 0x020fe200078e00ff */
[----:B------:R-:W-:Y:S03]  /*44c0*/  BSSY B1, `(.L_x_110) ;  /* 0x000000b000017945 */ /* 0x000fe60003800000 */
        /* <DEDUP_REMOVED lines=10> */
.L_x_111:
[----:B------:R-:W-:Y:S05]  /*4570*/  BSYNC B1 ;  /* 0x0000000000017941 */ /* 0x000fea0003800000 */
.L_x_110:
        /* <DEDUP_REMOVED lines=13> */
.L_x_113:
[----:B------:R-:W-:Y:S05]  /*4650*/  BSYNC B1 ;  /* 0x0000000000017941 */ /* 0x000fea0003800000 */
.L_x_112:
[----:B-----5:R-:W-:Y:S01]  /*4660*/  SHF.L.U32 R4, R104, 0x10, RZ ;  /* 0x0000001068047819 */ /* 0x020fe200000006ff */
[----:B------:R-:W-:Y:S01]  /*4670*/  BSSY B1, `(.L_x_114) ;  /* 0x000000c000017945 */ /* 0x000fe20003800000 */
[----:B------:R-:W-:-:S03]  /*4680*/  ISETP.NE.AND P6, PT, R68, RZ, PT ;  /* 0x000000ff4400720c */ /* 0x000fc60003fc5270 */
        /* <DEDUP_REMOVED lines=10> */
.L_x_115:
[----:B------:R-:W-:Y:S05]  /*4730*/  BSYNC B1 ;  /* 0x0000000000017941 */ /* 0x000fea0003800000 */
.L_x_114:
        /* <DEDUP_REMOVED lines=13> */
.L_x_117:
[----:B------:R-:W-:Y:S05]  /*4810*/  BSYNC B1 ;  /* 0x0000000000017941 */ /* 0x000fea0003800000 */
.L_x_116:
        /* <DEDUP_REMOVED lines=12> */
.L_x_119:
[----:B------:R-:W-:Y:S05]  /*48e0*/  BSYNC B1 ;  /* 0x0000000000017941 */ /* 0x000fea0003800000 */
.L_x_118:
        /* <DEDUP_REMOVED lines=13> */
.L_x_121:
[----:B------:R-:W-:Y:S05]  /*49c0*/  BSYNC B1 ;  /* 0x0000000000017941 */ /* 0x000fea0003800000 */
.L_x_120:
        /* <DEDUP_REMOVED lines=13> */
.L_x_123:
[----:B------:R-:W-:Y:S05]  /*4aa0*/  BSYNC B1 ;  /* 0x0000000000017941 */ /* 0x000fea0003800000 */
.L_x_122:
        /* <DEDUP_REMOVED lines=13> */
.L_x_125:
[----:B------:R-:W-:Y:S05]  /*4b80*/  BSYNC B1 ;  /* 0x0000000000017941 */ /* 0x000fea0003800000 */
.L_x_124:
        /* <DEDUP_REMOVED lines=12> */
.L_x_127:
[----:B------:R-:W-:Y:S05]  /*4c50*/  BSYNC B1 ;  /* 0x0000000000017941 */ /* 0x000fea0003800000 */
.L_x_126:
        /* <DEDUP_REMOVED lines=13> */
.L_x_129:
[----:B------:R-:W-:Y:S05]  /*4d30*/  BSYNC B1 ;  /* 0x0000000000017941 */ /* 0x000fea0003800000 */
.L_x_128:
        /* <DEDUP_REMOVED lines=12> */
.L_x_131:
[----:B------:R-:W-:Y:S05]  /*4e00*/  BSYNC B1 ;  /* 0x0000000000017941 */ /* 0x000fea0003800000 */
.L_x_130:
        /* <DEDUP_REMOVED lines=12> */
.L_x_133:
[----:B------:R-:W-:Y:S05]  /*4ed0*/  BSYNC B1 ;  /* 0x0000000000017941 */ /* 0x000fea0003800000 */
.L_x_132:
[----:B-----5:R-:W-:Y:S01]  /*4ee0*/  IMAD.U32 R4, R104, 0x10000, RZ ;  /* 0x0001000068047824 */ /* 0x020fe200078e00ff */
[----:B------:R-:W-:Y:S01]  /*4ef0*/  ISETP.GT.AND P5, PT, R3, 0x88, P5 ;  /* 0x000000880300780c */ /* 0x000fe20002fa4270 */
[----:B------:R-:W-:Y:S02]  /*4f00*/  BSSY B1, `(.L_x_134) ;  /* 0x000000a000017945 */ /* 0x000fe40003800000 */
[----:B------:R-:W-:Y:S01]  /*4f10*/  FMUL R5, R4, R89 ;  /* 0x0000005904057220 */ /* 0x000fe20000400000 */
[----:B------:R-:W-:-:S03]  /*4f20*/  @P4 IMAD.MOV.U32 R4, RZ, RZ, R12 ;  /* 0x000000ffff044224 */ /* 0x000fc600078e000c */
[----:B------:R-:W-:-:S05]  /*4f30*/  FFMA R5, R46, R88, R5 ;  /* 0x000000582e057223 */ /* 0x000fca0000000005 */
[----:B------:R-:W-:-:S04]  /*4f40*/  F2FP.BF16.F32.PACK_AB R5, RZ, R5 ;  /* 0x00000005ff05723e */ /* 0x000fc800000010ff */
[----:B------:R-:W-:Y:S02]  /*4f50*/  PRMT R6, R5, 0x7610, R6 ;  /* 0x0000761005067816 */ /* 0x000fe40000000006 */
[----:B------:R-:W-:-:S05]  /*4f60*/  @P4 MOV R5, R13 ;  /* 0x0000000d00054202 */ /* 0x000fca0000000f00 */
[----:B------:R0:W-:Y:S01]  /*4f70*/  @P4 STG.E.U16 desc[UR36][R4.64+0x50], R6 ;  /* 0x0000500604004986 */ /* 0x0001e2000c101524 */
[----:B------:R-:W-:Y:S05]  /*4f80*/  @!P5 BRA `(.L_x_135) ;  /* 0x000000000004d947 */ /* 0x000fea0003800000 */
[----:B------:R0:W5:Y:S02]  /*4f90*/  LDG.E.LTC128B.U16 R104, desc[UR36][R10.64+0x52] ;  /* 0x000052240a687981 */ /* 0x000164000c1e1520 */
.L_x_135:
[----:B------:R-:W-:Y:S05]  /*4fa0*/  BSYNC B1 ;  /* 0x0000000000017941 */ /* 0x000fea0003800000 */
.L_x_134:
[----:B0----5:R-:W-:Y:S01]  /*4fb0*/  IMAD.U32 R4, R104, 0x10000, RZ ;  /* 0x0001000068047824 */ /* 0x021fe200078e00ff */
        /* <DEDUP_REMOVED lines=11> */
.L_x_137:
[----:B------:R-:W-:Y:S05]  /*5070*/  BSYNC B1 ;  /* 0x0000000000017941 */ /* 0x000fea0003800000 */
.L_x_136:
[----:B0----5:R-:W-:Y:S01]  /*5080*/  IMAD.U32 R4, R104, 0x10000, RZ ;  /* 0x0001000068047824 */ /* 0x021fe200078e00ff */
[----:B------:R-:W-:Y:S01]  /*5090*/  ISETP.GT.AND P5, PT, R3, 0x80, P2 ;  /* 0x000000800300780c */ /* 0x000fe200017a4270 */
        /* <DEDUP_REMOVED lines=8> */
[----:B------:R-:W-:Y:S05]  /*5120*/  @!P5 BRA `(.L_x_139) ;  /* 0x000000000004d947 */ /* 0x000fea0003800000 */
[----:B------:R0:W5:Y:S02]  /*5130*/  LDG.E.LTC128B.U16 R104, desc[UR36][R60.64+0x62] ;  /* 0x000062243c687981 */ /* 0x000164000c1e1520 */
.L_x_139:
[----:B------:R-:W-:Y:S05]  /*5140*/  BSYNC B1 ;  /* 0x0000000000017941 */ /* 0x000fea0003800000 */
.L_x_138:
        /* <DEDUP_REMOVED lines=12> */
.L_x_141:
[----:B------:R-:W-:Y:S05]  /*5210*/  BSYNC B1 ;  /* 0x0000000000017941 */ /* 0x000fea0003800000 */
.L_x_140:
        /* <DEDUP_REMOVED lines=12> */
.L_x_143:
[----:B------:R-:W-:Y:S05]  /*52e0*/  BSYNC B1 ;  /* 0x0000000000017941 */ /* 0x000fea0003800000 */
.L_x_142:
        /* <DEDUP_REMOVED lines=12> */
.L_x_145:
[----:B------:R-:W-:Y:S05]  /*53b0*/  BSYNC B1 ;  /* 0x0000000000017941 */ /* 0x000fea0003800000 */
.L_x_144:
        /* <DEDUP_REMOVED lines=12> */
.L_x_147:
[----:B------:R-:W-:Y:S05]  /*5480*/  BSYNC B1 ;  /* 0x0000000000017941 */ /* 0x000fea0003800000 */
.L_x_146:
        /* <DEDUP_REMOVED lines=9> */
.L_x_149:
[----:B------:R-:W-:Y:S05]  /*5520*/  BSYNC B1 ;  /* 0x0000000000017941 */ /* 0x000fea0003800000 */
.L_x_148:
        /* <DEDUP_REMOVED lines=12> */
.L_x_151:
[----:B------:R-:W-:Y:S05]  /*55f0*/  BSYNC B1 ;  /* 0x0000000000017941 */ /* 0x000fea0003800000 */
.L_x_150:
[----:B------:R-:W-:Y:S05]  /*5600*/  @!P0 BRA `(.L_x_152) ;  /* 0x0000001400f08947 */ /* 0x000fea0003800000 */
[----:B-----5:R-:W-:-:S04]  /*5610*/  IMAD.U32 R104, R104, 0x10000, RZ ;  /* 0x0001000068687824 */ /* 0x020fc800078e00ff */
[----:B------:R-:W-:-:S04]  /*5620*/  FMUL R104, R104, R89 ;  /* 0x0000005968687220 */ /* 0x000fc80000400000 */
[----:B------:R-:W-:-:S05]  /*5630*/  FFMA R104, R55, R88, R104 ;  /* 0x0000005837687223 */ /* 0x000fca0000000068 */
[----:B------:R-:W-:-:S05]  /*5640*/  F2FP.BF16.F32.PACK_AB R104, RZ, R104 ;  /* 0x00000068ff68723e */ /* 0x000fca00000010ff */
[----:B------:R0:W-:Y:S01]  /*5650*/  STG.E.U16 desc[UR36][R12.64+0x72], R104 ;  /* 0x000072680c007986 */ /* 0x0001e2000c101524 */
[----:B------:R-:W-:Y:S05]  /*5660*/  BRA `(.L_x_152) ;  /* 0x0000001400d87947 */ /* 0x000fea0003800000 */
.L_x_29:
[----:B------:R-:W-:Y:S01]  /*5670*/  ULDC.64 UR4, c[0x0][0x5c0] ;  /* 0x0001700000047ab9 */ /* 0x000fe20000000a00 */
[----:B------:R-:W-:Y:S01]  /*5680*/  ISETP.GT.AND P3, PT, R4, 0x1, PT ;  /* 0x000000010400780c */ /* 0x000fe20003f64270 */
[-C--:B------:R-:W-:Y:S01]  /*5690*/  FMUL R56, R56, R88.reuse ;  /* 0x0000005838387220 */ /* 0x080fe20000400000 */
[----:B------:R-:W-:Y:S01]  /*56a0*/  LEA R14, P1, R104, UR4, 0x1 ;  /* 0x00000004680e7c11 */ /* 0x000fe2000f8208ff */
[-C--:B------:R-:W-:Y:S01]  /*56b0*/  FMUL R57, R57, R88.reuse ;  /* 0x0000005839397220 */ /* 0x080fe20000400000 */
[----:B------:R-:W-:Y:S01]  /*56c0*/  IMAD.SHL.U32 R7, R12, 0x10, RZ ;  /* 0x000000100c077824 */ /* 0x000fe200078e00ff */
[----:B------:R-:W-:Y:S01]  /*56d0*/  ISETP.GT.AND P2, PT, R3, 0x8, P6 ;  /* 0x000000080300780c */ /* 0x000fe20003744270 */
[-C--:B------:R-:W-:Y:S01]  /*56e0*/  FMUL R58, R58, R88.reuse ;  /* 0x000000583a3a7220 */ /* 0x080fe20000400000 */
[----:B------:R-:W-:Y:S01]  /*56f0*/  LEA.HI.X R15, R104, UR5, R93, 0x1, P1 ;  /* 0x00000005680f7c11 */ /* 0x000fe200088f0c5d */
[-C--:B------:R-:W-:Y:S01]  /*5700*/  FMUL R59, R59, R88.reuse ;  /* 0x000000583b3b7220 */ /* 0x080fe20000400000 */
[----:B------:R-:W-:Y:S01]  /*5710*/  ISETP.GT.AND P1, PT, R3, RZ, P3 ;  /* 0x000000ff0300720c */ /* 0x000fe20001f24270 */
[----:B------:R-:W-:Y:S01]  /*5720*/  FMUL R60, R60, R88 ;  /* 0x000000583c3c7220 */ /* 0x000fe20000400000 */
[----:B------:R-:W-:Y:S01]  /*5730*/  F2FP.BF16.F32.PACK_AB R56, RZ, R56 ;  /* 0x00000038ff38723e */ /* 0x000fe200000010ff */
[-C--:B------:R-:W-:Y:S01]  /*5740*/  FMUL R61, R61, R88.reuse ;  /* 0x000000583d3d7220 */ /* 0x080fe20000400000 */
[----:B------:R-:W-:Y:S01]  /*5750*/  F2FP.BF16.F32.PACK_AB R57, RZ, R57 ;  /* 0x00000039ff39723e */ /* 0x000fe200000010ff */
[----:B------:R-:W-:Y:S01]  /*5760*/  FMUL R63, R63, R88 ;  /* 0x000000583f3f7220 */ /* 0x000fe20000400000 */
[C---:B------:R-:W-:Y:S01]  /*5770*/  SHF.L.U64.HI R5, R12.reuse, 0x4, R13 ;  /* 0x000000040c057819 */ /* 0x040fe2000001020d */
[----:B------:R-:W-:Y:S01]  /*5780*/  @P0 STG.E.U16 desc[UR36][R14.64], R56 ;  /* 0x000000380e000986 */ /* 0x000fe2000c101524 */
[----:B------:R-:W-:Y:S01]  /*5790*/  PRMT R9, R57, 0x7610, R9 ;  /* 0x0000761039097816 */ /* 0x000fe20000000009 */
[----:B------:R-:W-:Y:S01]  /*57a0*/  IMAD.SHL.U32 R57, R12, 0x100, RZ ;  /* 0x000001000c397824 */ /* 0x000fe200078e00ff */
[----:B------:R-:W-:Y:S01]  /*57b0*/  IADD3 R8, P0, R7, R14, RZ ;  /* 0x0000000e07087210 */ /* 0x000fe20007f1e0ff */
[----:B------:R-:W-:Y:S01]  /*57c0*/  FMUL R62, R62, R88 ;  /* 0x000000583e3e7220 */ /* 0x000fe20000400000 */
[----:B------:R-:W-:Y:S01]  /*57d0*/  F2FP.BF16.F32.PACK_AB R58, RZ, R58 ;  /* 0x0000003aff3a723e */ /* 0x000fe200000010ff */
[--C-:B------:R-:W-:Y:S01]  /*57e0*/  @P1 IMAD.MOV.U32 R10, RZ, RZ, R14.reuse ;  /* 0x000000ffff0a1224 */ /* 0x100fe200078e000e */
[----:B------:R-:W-:Y:S01]  /*57f0*/  SHF.L.U64.HI R23, R12, 0x8, R13 ;  /* 0x000000080c177819 */ /* 0x000fe2000001020d */
[--C-:B------:R-:W-:Y:S01]  /*5800*/  @P1 IMAD.MOV.U32 R11, RZ, RZ, R15.reuse ;  /* 0x000000ffff0b1224 */ /* 0x100fe200078e000f */
[----:B------:R-:W-:Y:S01]  /*5810*/  ISETP.GT.AND P4, PT, R4, 0x8, PT ;  /* 0x000000080400780c */ /* 0x000fe20003f84270 */
[-C--:B------:R-:W-:Y:S01]  /*5820*/  FMUL R64, R64, R88.reuse ;  /* 0x0000005840407220 */ /* 0x080fe20000400000 */
[----:B------:R-:W-:Y:S01]  /*5830*/  F2FP.BF16.F32.PACK_AB R59, RZ, R59 ;  /* 0x0000003bff3b723e */ /* 0x000fe200000010ff */
[----:B------:R-:W-:Y:S01]  /*5840*/  FMUL R65, R65, R88 ;  /* 0x0000005841417220 */ /* 0x000fe20000400000 */
[----:B------:R0:W-:Y:S01]  /*5850*/  @P1 STG.E.U16 desc[UR36][R10.64+0x2], R9 ;  /* 0x000002090a001986 */ /* 0x0001e2000c101524 */
[----:B------:R-:W-:Y:S01]  /*5860*/  F2FP.BF16.F32.PACK_AB R60, RZ, R60 ;  /* 0x0000003cff3c723e */ /* 0x000fe200000010ff */
[-C--:B------:R-:W-:Y:S01]  /*5870*/  FMUL R66, R66, R88.reuse ;  /* 0x0000005842427220 */ /* 0x080fe20000400000 */
[----:B------:R-:W-:Y:S01]  /*5880*/  F2FP.BF16.F32.PACK_AB R61, RZ, R61 ;  /* 0x0000003dff3d723e */ /* 0x000fe200000010ff */
[-C--:B------:R-:W-:Y:S01]  /*5890*/  FMUL R67, R67, R88.reuse ;  /* 0x0000005843437220 */ /* 0x080fe20000400000 */
[----:B------:R-:W-:Y:S01]  /*58a0*/  F2FP.BF16.F32.PACK_AB R63, RZ, R63 ;  /* 0x0000003fff3f723e */ /* 0x000fe200000010ff */
[----:B------:R-:W-:Y:S01]  /*58b0*/  FMUL R68, R68, R88 ;  /* 0x0000005844447220 */ /* 0x000fe20000400000 */
[----:B------:R-:W-:Y:S01]  /*58c0*/  F2FP.BF16.F32.PACK_AB R62, RZ, R62 ;  /* 0x0000003eff3e723e */ /* 0x000fe200000010ff */
[----:B------:R-:W-:Y:S01]  /*58d0*/  FMUL R69, R69, R88 ;  /* 0x0000005845457220 */ /* 0x000fe20000400000 */
[----:B------:R-:W-:Y:S01]  /*58e0*/  F2FP.BF16.F32.PACK_AB R64, RZ, R64 ;  /* 0x00000040ff40723e */ /* 0x000fe200000010ff */
[-C--:B------:R-:W-:Y:S01]  /*58f0*/  FMUL R70, R70, R88.reuse ;  /* 0x0000005846467220 */ /* 0x080fe20000400000 */
[----:B------:R-:W-:Y:S01]  /*5900*/  F2FP.BF16.F32.PACK_AB R65, RZ, R65 ;  /* 0x00000041ff41723e */ /* 0x000fe200000010ff */
[----:B0-----:R-:W-:Y:S01]  /*5910*/  IMAD.X R9, R5, 0x1, R15, P0 ;  /* 0x0000000105097824 */ /* 0x001fe200000e060f */
[----:B------:R-:W-:Y:S01]  /*5920*/  ISETP.GT.AND P0, PT, R3, 0x8, P3 ;  /* 0x000000080300780c */ /* 0x000fe20001f04270 */
[-C--:B------:R-:W-:Y:S01]  /*5930*/  FMUL R71, R71, R88.reuse ;  /* 0x0000005847477220 */ /* 0x080fe20000400000 */
[----:B------:R-:W-:Y:S01]  /*5940*/  ISETP.GT.AND P3, PT, R4, 0x9, PT ;  /* 0x000000090400780c */ /* 0x000fe20003f64270 */
[----:B------:R-:W-:Y:S01]  /*5950*/  FMUL R72, R72, R88 ;  /* 0x0000005848487220 */ /* 0x000fe20000400000 */
[----:B------:R-:W-:Y:S01]  /*5960*/  @P2 STG.E.U16 desc[UR36][R8.64], R58 ;  /* 0x0000003a08002986 */ /* 0x000fe2000c101524 */
[----:B------:R-:W-:Y:S01]  /*5970*/  IADD3 R6, P1, P2, R57, R14, R7 ;  /* 0x0000000e39067210 */ /* 0x000fe20007a3e007 */
[----:B------:R-:W-:Y:S01]  /*5980*/  FMUL R73, R73, R88 ;  /* 0x0000005849497220 */ /* 0x000fe20000400000 */
[----:B------:R-:W-:Y:S01]  /*5990*/  F2FP.BF16.F32.PACK_AB R66, RZ, R66 ;  /* 0x00000042ff42723e */ /* 0x000fe200000010ff */
[-C--:B------:R-:W-:Y:S01]  /*59a0*/  FMUL R74, R74, R88.reuse ;  /* 0x000000584a4a7220 */ /* 0x080fe20000400000 */
[----:B------:R-:W-:Y:S01]  /*59b0*/  IADD3.X R7, R23, R15, R5, P1, P2 ;  /* 0x0000000f17077210 */ /* 0x000fe20000fe4405 */
[-C--:B------:R-:W-:Y:S01]  /*59c0*/  FMUL R75, R75, R88.reuse ;  /* 0x000000584b4b7220 */ /* 0x080fe20000400000 */
[C---:B------:R-:W-:Y:S01]  /*59d0*/  ISETP.GT.AND P1, PT, R3.reuse, RZ, P4 ;  /* 0x000000ff0300720c */ /* 0x040fe20002724270 */
[-C--:B------:R-:W-:Y:S01]  /*59e0*/  FMUL R76, R76, R88.reuse ;  /* 0x000000584c4c7220 */ /* 0x080fe20000400000 */
[----:B------:R-:W-:Y:S01]  /*59f0*/  @P0 STG.E.U16 desc[UR36][R8.64+0x2], R59 ;  /* 0x0000023b08000986 */ /* 0x000fe2000c101524 */
[----:B------:R-:W-:Y:S01]  /*5a00*/  ISETP.GT.AND P0, PT, R3, RZ, P3 ;  /* 0x000000ff0300720c */ /* 0x000fe20001f04270 */
[-C--:B------:R-:W-:Y:S01]  /*5a10*/  FMUL R77, R77, R88.reuse ;  /* 0x000000584d4d7220 */ /* 0x080fe20000400000 */
[----:B------:R-:W-:Y:S01]  /*5a20*/  ISETP.GT.AND P2, PT, R4, 0x11, PT ;  /* 0x000000110400780c */ /* 0x000fe20003f44270 */
[-C--:B------:R-:W-:Y:S01]  /*5a30*/  FMUL R78, R78, R88.reuse ;  /* 0x000000584e4e7220 */ /* 0x080fe20000400000 */
[----:B------:R-:W-:Y:S01]  /*5a40*/  F2FP.BF16.F32.PACK_AB R67, RZ, R67 ;  /* 0x00000043ff43723e */ /* 0x000fe200000010ff */
[----:B------:R-:W-:Y:S01]  /*5a50*/  FMUL R79, R79, R88 ;  /* 0x000000584f4f7220 */ /* 0x000fe20000400000 */
[----:B------:R-:W-:Y:S01]  /*5a60*/  F2FP.BF16.F32.PACK_AB R68, RZ, R68 ;  /* 0x00000044ff44723e */ /* 0x000fe200000010ff */
[-C--:B------:R-:W-:Y:S01]  /*5a70*/  FMUL R80, R80, R88.reuse ;  /* 0x0000005850507220 */ /* 0x080fe20000400000 */
[----:B------:R-:W-:Y:S01]  /*5a80*/  F2FP.BF16.F32.PACK_AB R69, RZ, R69 ;  /* 0x00000045ff45723e */ /* 0x000fe200000010ff */
[----:B------:R-:W-:Y:S01]  /*5a90*/  FMUL R81, R81, R88 ;  /* 0x0000005851517220 */ /* 0x000fe20000400000 */
[--C-:B------:R-:W-:Y:S01]  /*5aa0*/  @P1 IMAD.MOV.U32 R10, RZ, RZ, R14.reuse ;  /* 0x000000ffff0a1224 */ /* 0x100fe200078e000e */
[----:B------:R-:W-:Y:S01]  /*5ab0*/  F2FP.BF16.F32.PACK_AB R70, RZ, R70 ;  /* 0x00000046ff46723e */ /* 0x000fe200000010ff */
[--C-:B------:R-:W-:Y:S01]  /*5ac0*/  @P1 IMAD.MOV.U32 R11, RZ, RZ, R15.reuse ;  /* 0x000000ffff0b1224 */ /* 0x100fe200078e000f */
[----:B------:R-:W-:Y:S01]  /*5ad0*/  F2FP.BF16.F32.PACK_AB R71, RZ, R71 ;  /* 0x00000047ff47723e */ /* 0x000fe200000010ff */
[----:B------:R-:W-:Y:S01]  /*5ae0*/  FMUL R82, R82, R88 ;  /* 0x0000005852527220 */ /* 0x000fe20000400000 */
[----:B------:R-:W-:Y:S01]  /*5af0*/  F2FP.BF16.F32.PACK_AB R72, RZ, R72 ;  /* 0x00000048ff48723e */ /* 0x000fe200000010ff */
[-C--:B------:R-:W-:Y:S01]  /*5b00*/  FMUL R83, R83, R88.reuse ;  /* 0x0000005853537220 */ /* 0x080fe20000400000 */
[----:B------:R0:W-:Y:S01]  /*5b10*/  @P1 STG.E.U16 desc[UR36][R10.64+0x10], R60 ;  /* 0x0000103c0a001986 */ /* 0x0001e2000c101524 */
[----:B------:R-:W-:Y:S01]  /*5b20*/  ISETP.GT.AND P1, PT, R3, 0x8, P4 ;  /* 0x000000080300780c */ /* 0x000fe20002724270 */
[-C--:B------:R-:W-:Y:S01]  /*5b30*/  FMUL R84, R84, R88.reuse ;  /* 0x0000005854547220 */ /* 0x080fe20000400000 */
[----:B------:R-:W-:Y:S01]  /*5b40*/  F2FP.BF16.F32.PACK_AB R73, RZ, R73 ;  /* 0x00000049ff49723e */ /* 0x000fe200000010ff */
[----:B------:R-:W-:Y:S01]  /*5b50*/  FMUL R85, R85, R88 ;  /* 0x0000005855557220 */ /* 0x000fe20000400000 */
[----:B------:R-:W-:Y:S01]  /*5b60*/  F2FP.BF16.F32.PACK_AB R74, RZ, R74 ;  /* 0x0000004aff4a723e */ /* 0x000fe200000010ff */
[-C--:B------:R-:W-:Y:S01]  /*5b70*/  FMUL R86, R86, R88.reuse ;  /* 0x0000005856567220 */ /* 0x080fe20000400000 */
[----:B------:R-:W-:Y:S01]  /*5b80*/  F2FP.BF16.F32.PACK_AB R75, RZ, R75 ;  /* 0x0000004bff4b723e */ /* 0x000fe200000010ff */
[-C--:B------:R-:W-:Y:S01]  /*5b90*/  FMUL R87, R87, R88.reuse ;  /* 0x0000005857577220 */ /* 0x080fe20000400000 */
[----:B------:R-:W-:Y:S01]  /*5ba0*/  ISETP.GT.AND P5, PT, R4, 0x28, PT ;  /* 0x000000280400780c */ /* 0x000fe20003fa4270 */
[----:B------:R-:W-:Y:S01]  /*5bb0*/  FMUL R24, R24, R88 ;  /* 0x0000005818187220 */ /* 0x000fe20000400000 */
[----:B------:R-:W-:Y:S01]  /*5bc0*/  F2FP.BF16.F32.PACK_AB R76, RZ, R76 ;  /* 0x0000004cff4c723e */ /* 0x000fe200000010ff */
[--C-:B0-----:R-:W-:Y:S01]  /*5bd0*/  @P0 IMAD.MOV.U32 R10, RZ, RZ, R14.reuse ;  /* 0x000000ffff0a0224 */ /* 0x101fe200078e000e */
[----:B------:R-:W-:Y:S01]  /*5be0*/  @P0 MOV R11, R15 ;  /* 0x0000000f000b0202 */ /* 0x000fe20000000f00 */
[-C--:B------:R-:W-:Y:S01]  /*5bf0*/  FMUL R25, R25, R88.reuse ;  /* 0x0000005819197220 */ /* 0x080fe20000400000 */
[----:B------:R-:W-:Y:S01]  /*5c00*/  ISETP.GT.AND P4, PT, R4, 0x29, PT ;  /* 0x000000290400780c */ /* 0x000fe20003f84270 */
[-C--:B------:R-:W-:Y:S01]  /*5c10*/  FMUL R26, R26, R88.reuse ;  /* 0x000000581a1a7220 */ /* 0x080fe20000400000 */
[----:B------:R-:W-:Y:S01]  /*5c20*/  F2FP.BF16.F32.PACK_AB R77, RZ, R77 ;  /* 0x0000004dff4d723e */ /* 0x000fe200000010ff */
[----:B------:R0:W-:Y:S01]  /*5c30*/  @P0 STG.E.U16 desc[UR36][R10.64+0x12], R61 ;  /* 0x0000123d0a000986 */ /* 0x0001e2000c101524 */
[----:B------:R-:W-:Y:S01]  /*5c40*/  ISETP.GT.AND P0, PT, R3, 0x8, P3 ;  /* 0x000000080300780c */ /* 0x000fe20001f04270 */
[-C--:B------:R-:W-:Y:S01]  /*5c50*/  FMUL R27, R27, R88.reuse ;  /* 0x000000581b1b7220 */ /* 0x080fe20000400000 */
[C---:B------:R-:W-:Y:S01]  /*5c60*/  ISETP.GT.AND P3, PT, R4.reuse, 0x10, PT ;  /* 0x000000100400780c */ /* 0x040fe20003f64270 */
[----:B------:R-:W-:Y:S01]  /*5c70*/  @P1 STG.E.U16 desc[UR36][R8.64+0x10], R62 ;  /* 0x0000103e08001986 */ /* 0x000fe2000c101524 */
[----:B------:R-:W-:Y:S01]  /*5c80*/  ISETP.GT.AND P1, PT, R4, 0x19, PT ;  /* 0x000000190400780c */ /* 0x000fe20003f24270 */
[----:B------:R-:W-:Y:S01]  /*5c90*/  FMUL R28, R28, R88 ;  /* 0x000000581c1c7220 */ /* 0x000fe20000400000 */
[----:B------:R-:W-:Y:S01]  /*5ca0*/  F2FP.BF16.F32.PACK_AB R78, RZ, R78 ;  /* 0x0000004eff4e723e */ /* 0x000fe200000010ff */
[-C--:B------:R-:W-:Y:S01]  /*5cb0*/  FMUL R29, R29, R88.reuse ;  /* 0x000000581d1d7220 */ /* 0x080fe20000400000 */
[----:B------:R-:W-:Y:S01]  /*5cc0*/  F2FP.BF16.F32.PACK_AB R79, RZ, R79 ;  /* 0x0000004fff4f723e */ /* 0x000fe200000010ff */
[----:B------:R-:W-:Y:S01]  /*5cd0*/  FMUL R30, R30, R88 ;  /* 0x000000581e1e7220 */ /* 0x000fe20000400000 */
[----:B------:R-:W-:Y:S01]  /*5ce0*/  F2FP.BF16.F32.PACK_AB R80, RZ, R80 ;  /* 0x00000050ff50723e */ /* 0x000fe200000010ff */
[-C--:B------:R-:W-:Y:S01]  /*5cf0*/  FMUL R31, R31, R88.reuse ;  /* 0x000000581f1f7220 */ /* 0x080fe20000400000 */
[----:B------:R-:W-:Y:S01]  /*5d00*/  F2FP.BF16.F32.PACK_AB R81, RZ, R81 ;  /* 0x00000051ff51723e */ /* 0x000fe200000010ff */
[----:B------:R-:W-:Y:S01]  /*5d10*/  @P0 STG.E.U16 desc[UR36][R8.64+0x12], R63 ;  /* 0x0000123f08000986 */ /* 0x000fe2000c101524 */
[----:B------:R-:W-:Y:S01]  /*5d20*/  ISETP.GT.AND P0, PT, R3, RZ, P3 ;  /* 0x000000ff0300720c */ /* 0x000fe20001f04270 */
[----:B------:R-:W-:Y:S01]  /*5d30*/  FMUL R32, R32, R88 ;  /* 0x0000005820207220 */ /* 0x000fe20000400000 */
[----:B------:R-:W-:Y:S01]  /*5d40*/  F2FP.BF16.F32.PACK_AB R82, RZ, R82 ;  /* 0x00000052ff52723e */ /* 0x000fe200000010ff */
[-C--:B------:R-:W-:Y:S01]  /*5d50*/  FMUL R33, R33, R88.reuse ;  /* 0x0000005821217220 */ /* 0x080fe20000400000 */
[----:B------:R-:W-:Y:S01]  /*5d60*/  F2FP.BF16.F32.PACK_AB R83, RZ, R83 ;  /* 0x00000053ff53723e */ /* 0x000fe200000010ff */
[----:B------:R-:W-:Y:S01]  /*5d70*/  FMUL R34, R34, R88 ;  /* 0x0000005822227220 */ /* 0x000fe20000400000 */
[----:B------:R-:W-:Y:S01]  /*5d80*/  F2FP.BF16.F32.PACK_AB R84, RZ, R84 ;  /* 0x00000054ff54723e */ /* 0x000fe200000010ff */
[-C--:B------:R-:W-:Y:S01]  /*5d90*/  FMUL R35, R35, R88.reuse ;  /* 0x0000005823237220 */ /* 0x080fe20000400000 */
[----:B------:R-:W-:Y:S01]  /*5da0*/  P2R R5, PR, RZ, 0x20 ;  /* 0x00000020ff057803 */ /* 0x000fe20000000000 */
[-C--:B------:R-:W-:Y:S01]  /*5db0*/  FMUL R36, R36, R88.reuse ;  /* 0x0000005824247220 */ /* 0x080fe20000400000 */
[----:B------:R-:W-:Y:S01]  /*5dc0*/  F2FP.BF16.F32.PACK_AB R85, RZ, R85 ;  /* 0x00000055ff55723e */ /* 0x000fe200000010ff */
[----:B------:R-:W-:Y:S01]  /*5dd0*/  FMUL R37, R37, R88 ;  /* 0x0000005825257220 */ /* 0x000fe20000400000 */
[----:B------:R-:W-:Y:S01]  /*5de0*/  F2FP.BF16.F32.PACK_AB R86, RZ, R86 ;  /* 0x00000056ff56723e */ /* 0x000fe200000010ff */
[--C-:B0-----:R-:W-:Y:S01]  /*5df0*/  @P0 IMAD.MOV.U32 R10, RZ, RZ, R14.reuse ;  /* 0x000000ffff0a0224 */ /* 0x101fe200078e000e */
[----:B------:R-:W-:Y:S01]  /*5e00*/  F2FP.BF16.F32.PACK_AB R87, RZ, R87 ;  /* 0x00000057ff57723e */ /* 0x000fe200000010ff */
[--C-:B------:R-:W-:Y:S01]  /*5e10*/  @P0 IMAD.MOV.U32 R11, RZ, RZ, R15.reuse ;  /* 0x000000ffff0b0224 */ /* 0x100fe200078e000f */
[----:B------:R-:W-:Y:S01]  /*5e20*/  F2FP.BF16.F32.PACK_AB R24, RZ, R24 ;  /* 0x00000018ff18723e */ /* 0x000fe200000010ff */
[-C--:B------:R-:W-:Y:S01]  /*5e30*/  FMUL R38, R38, R88.reuse ;  /* 0x0000005826267220 */ /* 0x080fe20000400000 */
[----:B------:R-:W-:Y:S01]  /*5e40*/  F2FP.BF16.F32.PACK_AB R25, RZ, R25 ;  /* 0x00000019ff19723e */ /* 0x000fe200000010ff */
[-C--:B------:R-:W-:Y:S01]  /*5e50*/  FMUL R39, R39, R88.reuse ;  /* 0x0000005827277220 */ /* 0x080fe20000400000 */
[----:B------:R0:W-:Y:S01]  /*5e60*/  @P0 STG.E.U16 desc[UR36][R10.64+0x20], R64 ;  /* 0x000020400a000986 */ /* 0x0001e2000c101524 */
        /* <DEDUP_REMOVED lines=9> */
[----:B------:R-:W-:Y:S01]  /*5f00*/  FMUL R44, R44, R88 ;  /* 0x000000582c2c7220 */ /* 0x000fe20000400000 */
[----:B------:R-:W-:Y:S01]  /*5f10*/  F2FP.BF16.F32.PACK_AB R30, RZ, R30 ;  /* 0x0000001eff1e723e */ /* 0x000fe200000010ff */
[----:B------:R-:W-:Y:S01]  /*5f20*/  FMUL R45, R45, R88 ;  /* 0x000000582d2d7220 */ /* 0x000fe20000400000 */
[----:B------:R-:W-:Y:S01]  /*5f30*/  F2FP.BF16.F32.PACK_AB R31, RZ, R31 ;  /* 0x0000001fff1f723e */ /* 0x000fe200000010ff */
[----:B0-----:R-:W-:Y:S01]  /*5f40*/  @P0 IMAD.MOV.U32 R10, RZ, RZ, R14 ;  /* 0x000000ffff0a0224 */ /* 0x001fe200078e000e */
[----:B------:R-:W-:Y:S01]  /*5f50*/  F2FP.BF16.F32.PACK_AB R32, RZ, R32 ;  /* 0x00000020ff20723e */ /* 0x000fe200000010ff */
[----:B------:R-:W-:Y:S01]  /*5f60*/  @P0 IMAD.MOV.U32 R11, RZ, RZ, R15 ;  /* 0x000000ffff0b0224 */ /* 0x000fe200078e000f */
[----:B------:R-:W-:Y:S01]  /*5f70*/  F2FP.BF16.F32.PACK_AB R33, RZ, R33 ;  /* 0x00000021ff21723e */ /* 0x000fe200000010ff */
[----:B------:R-:W-:Y:S01]  /*5f80*/  FMUL R46, R46, R88 ;  /* 0x000000582e2e7220 */ /* 0x000fe20000400000 */
[----:B------:R-:W-:Y:S01]  /*5f90*/  F2FP.BF16.F32.PACK_AB R34, RZ, R34 ;  /* 0x00000022ff22723e */ /* 0x000fe200000010ff */
[-C--:B------:R-:W-:Y:S01]  /*5fa0*/  FMUL R47, R47, R88.reuse ;  /* 0x000000582f2f7220 */ /* 0x080fe20000400000 */
[----:B------:R0:W-:Y:S01]  /*5fb0*/  @P0 STG.E.U16 desc[UR36][R10.64+0x22], R65 ;  /* 0x000022410a000986 */ /* 0x0001e2000c101524 */
[----:B------:R-:W-:Y:S01]  /*5fc0*/  ISETP.GT.AND P0, PT, R3, 0x8, P3 ;  /* 0x000000080300780c */ /* 0x000fe20001f04270 */
        /* <DEDUP_REMOVED lines=13> */
[----:B------:R-:W-:Y:S01]  /*60a0*/  ISETP.GT.AND P0, PT, R3, 0x8, P2 ;  /* 0x000000080300780c */ /* 0x000fe20001704270 */
[-C--:B------:R-:W-:Y:S01]  /*60b0*/  FMUL R54, R54, R88.reuse ;  /* 0x0000005836367220 */ /* 0x080fe20000400000 */
[----:B------:R-:W-:Y:S01]  /*60c0*/  ISETP.GT.AND P2, PT, R4, 0x18, PT ;  /* 0x000000180400780c */ /* 0x000fe20003f44270 */
[----:B------:R-:W-:Y:S01]  /*60d0*/  FMUL R55, R55, R88 ;  /* 0x0000005837377220 */ /* 0x000fe20000400000 */
[----:B------:R-:W-:-:S02]  /*60e0*/  F2FP.BF16.F32.PACK_AB R40, RZ, R40 ;  /* 0x00000028ff28723e */ /* 0x000fc400000010ff */
[----:B------:R-:W-:Y:S02]  /*60f0*/  F2FP.BF16.F32.PACK_AB R41, RZ, R41 ;  /* 0x00000029ff29723e */ /* 0x000fe400000010ff */
[----:B------:R-:W-:Y:S02]  /*6100*/  F2FP.BF16.F32.PACK_AB R42, RZ, R42 ;  /* 0x0000002aff2a723e */ /* 0x000fe400000010ff */
[----:B------:R-:W-:Y:S02]  /*6110*/  F2FP.BF16.F32.PACK_AB R43, RZ, R43 ;  /* 0x0000002bff2b723e */ /* 0x000fe400000010ff */
[----:B------:R-:W-:Y:S01]  /*6120*/  F2FP.BF16.F32.PACK_AB R44, RZ, R44 ;  /* 0x0000002cff2c723e */ /* 0x000fe200000010ff */
[----:B------:R-:W-:Y:S01]  /*6130*/  @P0 STG.E.U16 desc[UR36][R8.64+0x22], R67 ;  /* 0x0000224308000986 */ /* 0x000fe2000c101524 */
[----:B------:R-:W-:Y:S02]  /*6140*/  ISETP.GT.AND P0, PT, R3, RZ, P2 ;  /* 0x000000ff0300720c */ /* 0x000fe40001704270 */
[----:B------:R-:W-:-:S02]  /*6150*/  F2FP.BF16.F32.PACK_AB R45, RZ, R45 ;  /* 0x0000002dff2d723e */ /* 0x000fc400000010ff */
[----:B------:R-:W-:Y:S02]  /*6160*/  F2FP.BF16.F32.PACK_AB R46, RZ, R46 ;  /* 0x0000002eff2e723e */ /* 0x000fe400000010ff */
[----:B------:R-:W-:Y:S02]  /*6170*/  F2FP.BF16.F32.PACK_AB R47, RZ, R47 ;  /* 0x0000002fff2f723e */ /* 0x000fe400000010ff */
[----:B------:R-:W-:Y:S02]  /*6180*/  F2FP.BF16.F32.PACK_AB R48, RZ, R48 ;  /* 0x00000030ff30723e */ /* 0x000fe400000010ff */
[----:B------:R-:W-:Y:S02]  /*6190*/  F2FP.BF16.F32.PACK_AB R49, RZ, R49 ;  /* 0x00000031ff31723e */ /* 0x000fe400000010ff */
[----:B------:R-:W-:Y:S01]  /*61a0*/  F2FP.BF16.F32.PACK_AB R50, RZ, R50 ;  /* 0x00000032ff32723e */ /* 0x000fe200000010ff */
[----:B0-----:R-:W-:Y:S01]  /*61b0*/  @P0 IMAD.MOV.U32 R10, RZ, RZ, R14 ;  /* 0x000000ffff0a0224 */ /* 0x001fe200078e000e */
[----:B------:R-:W-:Y:S01]  /*61c0*/  F2FP.BF16.F32.PACK_AB R51, RZ, R51 ;  /* 0x00000033ff33723e */ /* 0x000fe200000010ff */
[----:B------:R-:W-:Y:S01]  /*61d0*/  @P0 IMAD.MOV.U32 R11, RZ, RZ, R15 ;  /* 0x000000ffff0b0224 */ /* 0x000fe200078e000f */
[----:B------:R-:W-:-:S02]  /*61e0*/  F2FP.BF16.F32.PACK_AB R52, RZ, R52 ;  /* 0x00000034ff34723e */ /* 0x000fc400000010ff */
[----:B------:R-:W-:Y:S02]  /*61f0*/  F2FP.BF16.F32.PACK_AB R53, RZ, R53 ;  /* 0x00000035ff35723e */ /* 0x000fe400000010ff */
[----:B------:R0:W-:Y:S01]  /*6200*/  @P0 STG.E.U16 desc[UR36][R10.64+0x30], R68 ;  /* 0x000030440a000986 */ /* 0x0001e2000c101524 */
[----:B------:R-:W-:Y:S02]  /*6210*/  ISETP.GT.AND P0, PT, R3, RZ, P1 ;  /* 0x000000ff0300720c */ /* 0x000fe40000f04270 */
[----:B------:R-:W-:Y:S02]  /*6220*/  F2FP.BF16.F32.PACK_AB R54, RZ, R54 ;  /* 0x00000036ff36723e */ /* 0x000fe400000010ff */
[----:B------:R-:W-:-:S09]  /*6230*/  F2FP.BF16.F32.PACK_AB R55, RZ, R55 ;  /* 0x00000037ff37723e */ /* 0x000fd200000010ff */
[----:B0-----:R-:W-:Y:S02]  /*6240*/  @P0 IMAD.MOV.U32 R10, RZ, RZ, R14 ;  /* 0x000000ffff0a0224 */ /* 0x001fe400078e000e */
[----:B------:R-:W-:-:S05]  /*6250*/  @P0 IMAD.MOV.U32 R11, RZ, RZ, R15 ;  /* 0x000000ffff0b0224 */ /* 0x000fca00078e000f */
[----:B------:R0:W-:Y:S01]  /*6260*/  @P0 STG.E.U16 desc[UR36][R10.64+0x32], R69 ;  /* 0x000032450a000986 */ /* 0x0001e2000c101524 */
[----:B------:R-:W-:Y:S02]  /*6270*/  ISETP.GT.AND P0, PT, R3, 0x8, P2 ;  /* 0x000000080300780c */ /* 0x000fe40001704270 */
[----:B------:R-:W-:-:S11]  /*6280*/  ISETP.GT.AND P2, PT, R4, 0x20, PT ;  /* 0x000000200400780c */ /* 0x000fd60003f44270 */
[----:B------:R-:W-:Y:S01]  /*6290*/  @P0 STG.E.U16 desc[UR36][R8.64+0x30], R70 ;  /* 0x0000304608000986 */ /* 0x000fe2000c101524 */
[----:B------:R-:W-:Y:S02]  /*62a0*/  ISETP.GT.AND P0, PT, R3, 0x8, P1 ;  /* 0x000000080300780c */ /* 0x000fe40000f04270 */
[----:B------:R-:W-:-:S11]  /*62b0*/  ISETP.GT.AND P1, PT, R4, 0x21, PT ;  /* 0x000000210400780c */ /* 0x000fd60003f24270 */
[----:B------:R-:W-:Y:S01]  /*62c0*/  @P0 STG.E.U16 desc[UR36][R8.64+0x32], R71 ;  /* 0x0000324708000986 */ /* 0x000fe2000c101524 */
[----:B------:R-:W-:-:S13]  /*62d0*/  ISETP.GT.AND P0, PT, R3, RZ, P2 ;  /* 0x000000ff0300720c */ /* 0x000fda0001704270 */
[----:B0-----:R-:W-:Y:S02]  /*62e0*/  @P0 IMAD.MOV.U32 R10, RZ, RZ, R14 ;  /* 0x000000ffff0a0224 */ /* 0x001fe400078e000e */
[----:B------:R-:W-:-:S05]  /*62f0*/  @P0 IMAD.MOV.U32 R11, RZ, RZ, R15 ;  /* 0x000000ffff0b0224 */ /* 0x000fca00078e000f */
[----:B------:R0:W-:Y:S01]  /*6300*/  @P0 STG.E.U16 desc[UR36][R10.64+0x40], R72 ;  /* 0x000040480a000986 */ /* 0x0001e2000c101524 */
[----:B------:R-:W-:-:S13]  /*6310*/  ISETP.GT.AND P0, PT, R3, RZ, P1 ;  /* 0x000000ff0300720c */ /* 0x000fda0000f04270 */
[----:B0-----:R-:W-:Y:S02]  /*6320*/  @P0 IMAD.MOV.U32 R10, RZ, RZ, R14 ;  /* 0x000000ffff0a0224 */ /* 0x001fe400078e000e */
[----:B------:R-:W-:-:S05]  /*6330*/  @P0 IMAD.MOV.U32 R11, RZ, RZ, R15 ;  /* 0x000000ffff0b0224 */ /* 0x000fca00078e000f */
[----:B------:R0:W-:Y:S01]  /*6340*/  @P0 STG.E.U16 desc[UR36][R10.64+0x42], R73 ;  /* 0x000042490a000986 */ /* 0x0001e2000c101524 */
[----:B------:R-:W-:Y:S02]  /*6350*/  ISETP.GT.AND P0, PT, R3, 0x8, P2 ;  /* 0x000000080300780c */ /* 0x000fe40001704270 */
[----:B------:R-:W-:-:S11]  /*6360*/  ISETP.GT.AND P2, PT, R4, 0x38, PT ;  /* 0x000000380400780c */ /* 0x000fd60003f44270 */
[----:B------:R-:W-:Y:S01]  /*6370*/  @P0 STG.E.U16 desc[UR36][R8.64+0x40], R74 ;  /* 0x0000404a08000986 */ /* 0x000fe2000c101524 */
[----:B------:R-:W-:-:S13]  /*6380*/  ISETP.GT.AND P0, PT, R3, 0x8, P1 ;  /* 0x000000080300780c */ /* 0x000fda0000f04270 */
        /* <DEDUP_REMOVED lines=9> */
[----:B------:R-:W-:-:S13]  /*6420*/  ISETP.GT.AND P0, PT, R3, 0x8, P5 ;  /* 0x000000080300780c */ /* 0x000fda0002f04270 */
[----:B------:R-:W-:Y:S01]  /*6430*/  @P0 STG.E.U16 desc[UR36][R8.64+0x50], R78 ;  /* 0x0000504e08000986 */ /* 0x000fe2000c101524 */
[----:B------:R-:W-:-:S13]  /*6440*/  ISETP.GT.AND P0, PT, R3, 0x8, P4 ;  /* 0x000000080300780c */ /* 0x000fda0002704270 */
[----:B------:R-:W-:Y:S01]  /*6450*/  @P0 STG.E.U16 desc[UR36][R8.64+0x52], R79 ;  /* 0x0000524f08000986 */ /* 0x000fe2000c101524 */
[----:B------:R-:W-:-:S13]  /*6460*/  ISETP.GT.AND P0, PT, R3, RZ, P3 ;  /* 0x000000ff0300720c */ /* 0x000fda0001f04270 */
[----:B0-----:R-:W-:Y:S02]  /*6470*/  @P0 IMAD.MOV.U32 R10, RZ, RZ, R14 ;  /* 0x000000ffff0a0224 */ /* 0x001fe400078e000e */
[----:B------:R-:W-:-:S05]  /*6480*/  @P0 IMAD.MOV.U32 R11, RZ, RZ, R15 ;  /* 0x000000ffff0b0224 */ /* 0x000fca00078e000f */
[----:B------:R0:W-:Y:S01]  /*6490*/  @P0 STG.E.U16 desc[UR36][R10.64+0x60], R80 ;  /* 0x000060500a000986 */ /* 0x0001e2000c101524 */
[----:B------:R-:W-:-:S04]  /*64a0*/  ISETP.GT.AND P0, PT, R4, 0x31, PT ;  /* 0x000000310400780c */ /* 0x000fc80003f04270 */
        /* <DEDUP_REMOVED lines=8> */
[----:B------:R-:W-:-:S05]  /*6530*/  IADD3 R12, P1, R57, R8, RZ ;  /* 0x00000008390c7210 */ /* 0x000fca0007f3e0ff */
[----:B------:R-:W-:Y:S01]  /*6540*/  IMAD.X R13, R23, 0x1, R9, P1 ;  /* 0x00000001170d7824 */ /* 0x000fe200008e0609 */
[----:B------:R-:W-:-:S13]  /*6550*/  ISETP.GT.AND P1, PT, R3, RZ, P2 ;  /* 0x000000ff0300720c */ /* 0x000fda0001724270 */
[----:B------:R-:W-:Y:S01]  /*6560*/  @P1 STG.E.U16 desc[UR36][R14.64+0x70], R84 ;  /* 0x000070540e001986 */ /* 0x000fe2000c101524 */
[----:B------:R-:W-:-:S05]  /*6570*/  IADD3 R20, P1, R57, R8, RZ ;  /* 0x0000000839147210 */ /* 0x000fca0007f3e0ff */
[----:B------:R-:W-:Y:S01]  /*6580*/  IMAD.X R21, R23, 0x1, R9, P1 ;  /* 0x0000000117157824 */ /* 0x000fe200008e0609 */
[----:B0-----:R-:W-:-:S05]  /*6590*/  IADD3 R10, P1, R57, R14, RZ ;  /* 0x0000000e390a7210 */ /* 0x001fca0007f3e0ff */
[----:B------:R-:W-:Y:S01]  /*65a0*/  IMAD.X R11, R23, 0x1, R15, P1 ;  /* 0x00000001170b7824 */ /* 0x000fe200008e060f */
[----:B------:R-:W-:-:S04]  /*65b0*/  ISETP.GT.AND P1, PT, R4, 0x39, PT ;  /* 0x000000390400780c */ /* 0x000fc80003f24270 */
[----:B------:R-:W-:-:S13]  /*65c0*/  ISETP.GT.AND P5, PT, R3, RZ, P1 ;  /* 0x000000ff0300720c */ /* 0x000fda0000fa4270 */
[----:B------:R-:W-:Y:S01]  /*65d0*/  @P5 STG.E.U16 desc[UR36][R14.64+0x72], R85 ;  /* 0x000072550e005986 */ /* 0x000fe2000c101524 */
[----:B------:R-:W-:-:S13]  /*65e0*/  ISETP.GT.AND P5, PT, R3, 0x8, P2 ;  /* 0x000000080300780c */ /* 0x000fda00017a4270 */
[----:B------:R-:W-:Y:S01]  /*65f0*/  @P5 STG.E.U16 desc[UR36][R8.64+0x70], R86 ;  /* 0x0000705608005986 */ /* 0x000fe2000c101524 */
[----:B------:R-:W-:-:S13]  /*6600*/  ISETP.GT.AND P5, PT, R3, 0x8, P1 ;  /* 0x000000080300780c */ /* 0x000fda0000fa4270 */
[----:B------:R0:W-:Y:S01]  /*6610*/  @P5 STG.E.U16 desc[UR36][R8.64+0x72], R87 ;  /* 0x0000725708005986 */ /* 0x0001e2000c101524 */
[C---:B------:R-:W-:Y:S02]  /*6620*/  ISETP.GT.AND P5, PT, R3.reuse, 0x80, P6 ;  /* 0x000000800300780c */ /* 0x040fe400037a4270 */
[----:B------:R-:W-:-:S11]  /*6630*/  ISETP.GT.AND P6, PT, R3, 0x88, P6 ;  /* 0x000000880300780c */ /* 0x000fd600037c4270 */
[----:B------:R-:W-:Y:S01]  /*6640*/  @P5 STG.E.U16 desc[UR36][R10.64], R24 ;  /* 0x000000180a005986 */ /* 0x000fe2000c101524 */
[----:B------:R-:W-:-:S04]  /*6650*/  ISETP.GT.AND P5, PT, R4, 0x1, PT ;  /* 0x000000010400780c */ /* 0x000fc80003fa4270 */
[----:B------:R-:W-:-:S13]  /*6660*/  ISETP.GT.AND P5, PT, R3, 0x80, P5 ;  /* 0x000000800300780c */ /* 0x000fda0002fa4270 */
[----:B0-----:R-:W-:Y:S02]  /*6670*/  @P5 IMAD.MOV.U32 R8, RZ, RZ, R10 ;  /* 0x000000ffff085224 */ /* 0x001fe400078e000a */
[----:B------:R-:W-:-:S05]  /*6680*/  @P5 IMAD.MOV.U32 R9, RZ, RZ, R11 ;  /* 0x000000ffff095224 */ /* 0x000fca00078e000b */
[----:B------:R0:W-:Y:S01]  /*6690*/  @P5 STG.E.U16 desc[UR36][R8.64+0x2], R25 ;  /* 0x0000021908005986 */ /* 0x0001e2000c101524 */
[----:B------:R-:W-:-:S03]  /*66a0*/  ISETP.NE.AND P5, PT, R5, RZ, PT ;  /* 0x000000ff0500720c */ /* 0x000fc60003fa5270 */
[----:B------:R-:W-:Y:S01]  /*66b0*/  @P6 STG.E.U16 desc[UR36][R12.64], R26 ;  /* 0x0000001a0c006986 */ /* 0x000fe2000c101524 */
[----:B------:R-:W-:-:S04]  /*66c0*/  ISETP.GT.AND P6, PT, R4, 0x1, PT ;  /* 0x000000010400780c */ /* 0x000fc80003fc4270 */
[----:B------:R-:W-:-:S13]  /*66d0*/  ISETP.GT.AND P6, PT, R3, 0x88, P6 ;  /* 0x000000880300780c */ /* 0x000fda00037c4270 */
[----:B------:R-:W-:Y:S01]  /*66e0*/  @P6 STG.E.U16 desc[UR36][R20.64+0x2], R27 ;  /* 0x0000021b14006986 */ /* 0x000fe2000c101524 */
[----:B------:R-:W-:-:S04]  /*66f0*/  ISETP.GT.AND P6, PT, R4, 0x8, PT ;  /* 0x000000080400780c */ /* 0x000fc80003fc4270 */
[----:B------:R-:W-:-:S13]  /*6700*/  ISETP.GT.AND P6, PT, R3, 0x80, P6 ;  /* 0x000000800300780c */ /* 0x000fda00037c4270 */
[----:B0-----:R-:W-:Y:S02]  /*6710*/  @P6 IMAD.MOV.U32 R8, RZ, RZ, R10 ;  /* 0x000000ffff086224 */ /* 0x001fe400078e000a */
[----:B------:R-:W-:-:S05]  /*6720*/  @P6 IMAD.MOV.U32 R9, RZ, RZ, R11 ;  /* 0x000000ffff096224 */ /* 0x000fca00078e000b */
[----:B------:R0:W-:Y:S01]  /*6730*/  @P6 STG.E.U16 desc[UR36][R8.64+0x10], R28 ;  /* 0x0000101c08006986 */ /* 0x0001e2000c101524 */
[----:B------:R-:W-:-:S04]  /*6740*/  ISETP.GT.AND P6, PT, R4, 0x9, PT ;  /* 0x000000090400780c */ /* 0x000fc80003fc4270 */
[----:B------:R-:W-:-:S13]  /*6750*/  ISETP.GT.AND P6, PT, R3, 0x80, P6 ;  /* 0x000000800300780c */ /* 0x000fda00037c4270 */
[----:B0-----:R-:W-:Y:S02]  /*6760*/  @P6 IMAD.MOV.U32 R8, RZ, RZ, R10 ;  /* 0x000000ffff086224 */ /* 0x001fe400078e000a */
[----:B------:R-:W-:-:S05]  /*6770*/  @P6 IMAD.MOV.U32 R9, RZ, RZ, R11 ;  /* 0x000000ffff096224 */ /* 0x000fca00078e000b */
[----:B------:R0:W-:Y:S01]  /*6780*/  @P6 STG.E.U16 desc[UR36][R8.64+0x12], R29 ;  /* 0x0000121d08006986 */ /* 0x0001e2000c101524 */
[----:B------:R-:W-:-:S04]  /*6790*/  ISETP.GT.AND P6, PT, R4, 0x8, PT ;  /* 0x000000080400780c */ /* 0x000fc80003fc4270 */
[----:B------:R-:W-:-:S13]  /*67a0*/  ISETP.GT.AND P6, PT, R3, 0x88, P6 ;  /* 0x000000880300780c */ /* 0x000fda00037c4270 */
        /* <DEDUP_REMOVED lines=11> */
[----:B0-----:R-:W-:Y:S01]  /*6860*/  @P6 MOV R8, R10 ;  /* 0x0000000a00086202 */ /* 0x001fe20000000f00 */
        /* <DEDUP_REMOVED lines=33> */
[----:B------:R-:W-:Y:S01]  /*6a80*/  @P6 STG.E.U16 desc[UR36][R8.64+0x42], R41 ;  /* 0x0000422908006986 */ /* 0x000fe2000c101524 */
[----:B------:R-:W-:-:S04]  /*6a90*/  ISETP.GT.AND P6, PT, R4, 0x20, PT ;  /* 0x000000200400780c */ /* 0x000fc80003fc4270 */
[----:B------:R-:W-:-:S13]  /*6aa0*/  ISETP.GT.AND P6, PT, R3, 0x88, P6 ;  /* 0x000000880300780c */ /* 0x000fda00037c4270 */
[----:B------:R-:W-:Y:S01]  /*6ab0*/  @P6 STG.E.U16 desc[UR36][R6.64+0x40], R42 ;  /* 0x0000402a06006986 */ /* 0x000fe2000c101524 */
[----:B------:R-:W-:-:S04]  /*6ac0*/  ISETP.GT.AND P6, PT, R4, 0x21, PT ;  /* 0x000000210400780c */ /* 0x000fc80003fc4270 */
[----:B------:R-:W-:-:S13]  /*6ad0*/  ISETP.GT.AND P6, PT, R3, 0x88, P6 ;  /* 0x000000880300780c */ /* 0x000fda00037c4270 */
[----:B------:R-:W-:Y:S02]  /*6ae0*/  @P6 IMAD.MOV.U32 R4, RZ, RZ, R6 ;  /* 0x000000ffff046224 */ /* 0x000fe400078e0006 */
[----:B------:R-:W-:-:S05]  /*6af0*/  @P6 IMAD.MOV.U32 R5, RZ, RZ, R7 ;  /* 0x000000ffff056224 */ /* 0x000fca00078e0007 */
[----:B------:R0:W-:Y:S01]  /*6b00*/  @P6 STG.E.U16 desc[UR36][R4.64+0x42], R43 ;  /* 0x0000422b04006986 */ /* 0x0001e2000c101524 */
[C---:B------:R-:W-:Y:S02]  /*6b10*/  ISETP.GT.AND P6, PT, R3.reuse, 0x80, P5 ;  /* 0x000000800300780c */ /* 0x040fe40002fc4270 */
[----:B------:R-:W-:-:S11]  /*6b20*/  ISETP.GT.AND P5, PT, R3, 0x88, P5 ;  /* 0x000000880300780c */ /* 0x000fd60002fa4270 */
[----:B0-----:R-:W-:Y:S02]  /*6b30*/  @P6 IMAD.MOV.U32 R4, RZ, RZ, R10 ;  /* 0x000000ffff046224 */ /* 0x001fe400078e000a */
[----:B------:R-:W-:-:S05]  /*6b40*/  @P6 IMAD.MOV.U32 R5, RZ, RZ, R11 ;  /* 0x000000ffff056224 */ /* 0x000fca00078e000b */
[----:B------:R0:W-:Y:S01]  /*6b50*/  @P6 STG.E.U16 desc[UR36][R4.64+0x50], R44 ;  /* 0x0000502c04006986 */ /* 0x0001e2000c101524 */
[C---:B------:R-:W-:Y:S02]  /*6b60*/  ISETP.GT.AND P6, PT, R3.reuse, 0x80, P4 ;  /* 0x000000800300780c */ /* 0x040fe400027c4270 */
[----:B------:R-:W-:-:S11]  /*6b70*/  ISETP.GT.AND P4, PT, R3, 0x88, P4 ;  /* 0x000000880300780c */ /* 0x000fd60002784270 */
[----:B0-----:R-:W-:Y:S02]  /*6b80*/  @P6 IMAD.MOV.U32 R4, RZ, RZ, R10 ;  /* 0x000000ffff046224 */ /* 0x001fe400078e000a */
[----:B------:R-:W-:-:S05]  /*6b90*/  @P6 IMAD.MOV.U32 R5, RZ, RZ, R11 ;  /* 0x000000ffff056224 */ /* 0x000fca00078e000b */
[----:B------:R0:W-:Y:S02]  /*6ba0*/  @P6 STG.E.U16 desc[UR36][R4.64+0x52], R45 ;  /* 0x0000522d04006986 */ /* 0x0001e4000c101524 */
[----:B0-----:R-:W-:Y:S02]  /*6bb0*/  @P5 IMAD.MOV.U32 R4, RZ, RZ, R6 ;  /* 0x000000ffff045224 */ /* 0x001fe400078e0006 */
[----:B------:R-:W-:-:S05]  /*6bc0*/  @P5 IMAD.MOV.U32 R5, RZ, RZ, R7 ;  /* 0x000000ffff055224 */ /* 0x000fca00078e0007 */
[----:B------:R0:W-:Y:S01]  /*6bd0*/  @P5 STG.E.U16 desc[UR36][R4.64+0x50], R46 ;  /* 0x0000502e04005986 */ /* 0x0001e2000c101524 */
[C---:B------:R-:W-:Y:S02]  /*6be0*/  ISETP.GT.AND P5, PT, R3.reuse, 0x80, P3 ;  /* 0x000000800300780c */ /* 0x040fe40001fa4270 */
[----:B------:R-:W-:Y:S01]  /*6bf0*/  ISETP.GT.AND P3, PT, R3, 0x88, P3 ;  /* 0x000000880300780c */ /* 0x000fe20001f64270 */
        /* <DEDUP_REMOVED lines=17> */
[----:B------:R0:W-:Y:S02]  /*6d10*/  @P3 STG.E.U16 desc[UR36][R4.64+0x60], R50 ;  /* 0x0000603204003986 */ /* 0x0001e4000c101524 */
[----:B0-----:R-:W-:Y:S02]  /*6d20*/  @P0 IMAD.MOV.U32 R4, RZ, RZ, R6 ;  /* 0x000000ffff040224 */ /* 0x001fe400078e0006 */
[----:B------:R-:W-:-:S05]  /*6d30*/  @P0 IMAD.MOV.U32 R5, RZ, RZ, R7 ;  /* 0x000000ffff050224 */ /* 0x000fca00078e0007 */
[----:B------:R0:W-:Y:S02]  /*6d40*/  @P0 STG.E.U16 desc[UR36][R4.64+0x62], R51 ;  /* 0x0000623304000986 */ /* 0x0001e4000c101524 */
[----:B0-----:R-:W-:Y:S02]  /*6d50*/  @P5 IMAD.MOV.U32 R4, RZ, RZ, R10 ;  /* 0x000000ffff045224 */ /* 0x001fe400078e000a */
[----:B------:R-:W-:-:S05]  /*6d60*/  @P5 IMAD.MOV.U32 R5, RZ, RZ, R11 ;  /* 0x000000ffff055224 */ /* 0x000fca00078e000b */
[----:B------:R0:W-:Y:S04]  /*6d70*/  @P5 STG.E.U16 desc[UR36][R4.64+0x70], R52 ;  /* 0x0000703404005986 */ /* 0x0001e8000c101524 */
[----:B------:R1:W-:Y:S01]  /*6d80*/  @P4 STG.E.U16 desc[UR36][R10.64+0x72], R53 ;  /* 0x000072350a004986 */ /* 0x0003e2000c101524 */
[----:B0-----:R-:W-:Y:S02]  /*6d90*/  @P2 IMAD.MOV.U32 R4, RZ, RZ, R6 ;  /* 0x000000ffff042224 */ /* 0x001fe400078e0006 */
[----:B------:R-:W-:-:S05]  /*6da0*/  @P2 IMAD.MOV.U32 R5, RZ, RZ, R7 ;  /* 0x000000ffff052224 */ /* 0x000fca00078e0007 */
[----:B------:R1:W-:Y:S04]  /*6db0*/  @P2 STG.E.U16 desc[UR36][R4.64+0x70], R54 ;  /* 0x0000703604002986 */ /* 0x0003e8000c101524 */
[----:B------:R1:W-:Y:S02]  /*6dc0*/  @P1 STG.E.U16 desc[UR36][R6.64+0x72], R55 ;  /* 0x0000723706001986 */ /* 0x0003e4000c101524 */
.L_x_152:
[----:B------:R-:W-:Y:S05]  /*6dd0*/  BSYNC B0 ;  /* 0x0000000000007941 */ /* 0x000fea0003800000 */
.L_x_28:
[----:B------:R-:W-:Y:S01]  /*6de0*/  ULDC UR4, c[0x0][0xc] ;  /* 0x0000030000047ab9 */ /* 0x000fe20000000800 */
[----:B------:R-:W-:Y:S01]  /*6df0*/  ULDC UR5, c[0x0][0x10] ;  /* 0x0000040000057ab9 */ /* 0x000fe20000000800 */
[----:B------:R-:W2:Y:S01]  /*6e00*/  LDC R3, c[0x0][0x14] ;  /* 0x00000500ff037b82 */ /* 0x000ea20000000800 */
[----:B------:R-:W-:Y:S01]  /*6e10*/  UIMAD.WIDE.U32 UR4, UR4, UR5, URZ ;  /* 0x00000005040472a5 */ /* 0x000fe2000f8e003f */
[----:B------:R-:W-:Y:S02]  /*6e20*/  IMAD.MOV.U32 R90, RZ, RZ, -0x1 ;  /* 0xffffffffff5a7424 */ /* 0x000fe400078e00ff */
[----:B------:R-:W-:-:S03]  /*6e30*/  IMAD.MOV.U32 R23, RZ, RZ, -0x1 ;  /* 0xffffffffff177424 */ /* 0x000fc600078e00ff */
[----:B--2---:R-:W-:-:S04]  /*6e40*/  IMAD.WIDE.U32 R16, R3, UR4, R16 ;  /* 0x0000000403107c25 */ /* 0x004fc8000f8e0010 */
[----:B------:R-:W-:Y:S01]  /*6e50*/  IMAD R3, R3, UR5, RZ ;  /* 0x0000000503037c24 */ /* 0x000fe2000f8e02ff */
[----:B------:R-:W-:Y:S02]  /*6e60*/  ULDC.64 UR4, c[0x0][0x650] ;  /* 0x0001940000047ab9 */ /* 0x000fe40000000a00 */
[----:B------:R-:W-:Y:S02]  /*6e70*/  ISETP.GE.U32.AND P0, PT, R16, UR4, PT ;  /* 0x0000000410007c0c */ /* 0x000fe4000bf06070 */
[----:B------:R-:W-:Y:S02]  /*6e80*/  IADD3 R17, R17, R3, RZ ;  /* 0x0000000311117210 */ /* 0x000fe40007ffe0ff */
[----:B------:R-:W-:Y:S02]  /*6e90*/  PRMT R3, RZ, 0x7610, R3 ;  /* 0x00007610ff037816 */ /* 0x000fe40000000003 */
[----:B------:R-:W-:-:S13]  /*6ea0*/  ISETP.GE.U32.AND.EX P0, PT, R17, UR5, PT, P0 ;  /* 0x0000000511007c0c */ /* 0x000fda000bf06100 */
[----:B------:R-:W-:Y:S05]  /*6eb0*/  @P0 BRA `(.L_x_153) ;  /* 0x0000000400640947 */ /* 0x000fea0003800000 */
[----:B0-----:R-:W0:Y:S01]  /*6ec0*/  S2R R12, SR_CTAID.X ;  /* 0x00000000000c7919 */ /* 0x001e220000002500 */
[----:B-1--4-:R-:W1:Y:S01]  /*6ed0*/  LDC.64 R10, c[0x0][0x628] ;  /* 0x00018a00ff0a7b82 */ /* 0x012e620000000a00 */
[----:B------:R-:W-:Y:S01]  /*6ee0*/  ULDC UR4, c[0x0][0x150] ;  /* 0x0000540000047ab9 */ /* 0x000fe20000000800 */
[----:B------:R-:W-:Y:S01]  /*6ef0*/  IMAD.MOV.U32 R8, RZ, RZ, R16 ;  /* 0x000000ffff087224 */ /* 0x000fe200078e0010 */
[----:B------:R-:W2:Y:S01]  /*6f00*/  S2R R24, SR_CTAID.Y ;  /* 0x0000000000187919 */ /* 0x000ea20000002600 */
[----:B------:R-:W-:-:S04]  /*6f10*/  IMAD.MOV.U32 R9, RZ, RZ, R17 ;  /* 0x000000ffff097224 */ /* 0x000fc800078e0011 */
[----:B------:R-:W4:Y:S08]  /*6f20*/  LDC R21, c[0x0][0x144] ;  /* 0x00005100ff157b82 */ /* 0x000f300000000800 */
[----:B------:R-:W2:Y:S08]  /*6f30*/  LDC R0, c[0x0][0x630] ;  /* 0x00018c00ff007b82 */ /* 0x000eb00000000800 */
[----:B------:R-:W2:Y:S01]  /*6f40*/  LDC.64 R14, c[0x0][0x620] ;  /* 0x00018800ff0e7b82 */ /* 0x000ea20000000a00 */
[----:B-1----:R-:W-:-:S04]  /*6f50*/  ISETP.NE.U32.AND P0, PT, R10, RZ, PT ;  /* 0x000000ff0a00720c */ /* 0x002fc80003f05070 */
[----:B------:R-:W-:Y:S02]  /*6f60*/  ISETP.NE.AND.EX P0, PT, R11, RZ, PT, P0 ;  /* 0x000000ff0b00720c */ /* 0x000fe40003f05300 */
[----:B0-----:R-:W-:-:S05]  /*6f70*/  I2FP.F32.U32 R3, R12 ;  /* 0x0000000c00037245 */ /* 0x001fca0000201000 */
[----:B------:R-:W-:-:S04]  /*6f80*/  FMUL R3, R3, UR4 ;  /* 0x0000000403037c20 */ /* 0x000fc80008400000 */
[----:B------:R0:W1:Y:S02]  /*6f90*/  F2I.U32.TRUNC.NTZ R20, R3 ;  /* 0x0000000300147305 */ /* 0x000064000020f000 */
[----:B----4-:R-:W-:Y:S05]  /*6fa0*/  @!P0 BRA `(.L_x_154) ;  /* 0x0000000000288947 */ /* 0x010fea0003800000 */
[----:B0-----:R-:W0:Y:S02]  /*6fb0*/  LDC R3, c[0x0][0x634] ;  /* 0x00018d00ff037b82 */ /* 0x001e240000000800 */
        /* <DEDUP_REMOVED lines=9> */
.L_x_154:
[----:B------:R-:W4:Y:S01]  /*7050*/  LDC.64 R28, c[0x0][0x640] ;  /* 0x00019000ff1c7b82 */ /* 0x000f220000000a00 */
[-CC-:B--2---:R-:W-:Y:S01]  /*7060*/  SHF.R.U64 R23, R8, R0.reuse, R9.reuse ;  /* 0x0000000008177219 */ /* 0x184fe20000001209 */
[----:B-1----:R-:W-:Y:S01]  /*7070*/  IMAD.MOV R20, RZ, RZ, -R20 ;  /* 0x000000ffff147224 */ /* 0x002fe200078e0a14 */
[----:B------:R-:W-:Y:S01]  /*7080*/  SHF.R.U32.HI R0, RZ, R0, R9 ;  /* 0x00000000ff007219 */ /* 0x000fe20000011609 */
[----:B------:R-:W-:Y:S01]  /*7090*/  ULDC UR4, c[0x0][0x154] ;  /* 0x0000550000047ab9 */ /* 0x000fe20000000800 */
[----:B0-----:R-:W-:Y:S01]  /*70a0*/  IADD3 R3, P0, RZ, -R23, RZ ;  /* 0x80000017ff037210 */ /* 0x001fe20007f1e0ff */
[----:B------:R-:W-:Y:S02]  /*70b0*/  IMAD R21, R21, R20, R12 ;  /* 0x0000001415157224 */ /* 0x000fe400078e020c */
[----:B------:R-:W0:Y:S01]  /*70c0*/  LDC R6, c[0x0][0x618] ;  /* 0x00018600ff067b82 */ /* 0x000e220000000800 */
[----:B------:R-:W-:Y:S02]  /*70d0*/  IMAD.MOV.U32 R7, RZ, RZ, 0x1 ;  /* 0x00000001ff077424 */ /* 0x000fe400078e00ff */
[----:B------:R-:W-:-:S04]  /*70e0*/  IMAD.X R5, RZ, RZ, ~R0, P0 ;  /* 0x000000ffff057224 */ /* 0x000fc800000e0e00 */
[-C--:B------:R-:W-:Y:S01]  /*70f0*/  IMAD R0, R5, R14.reuse, RZ ;  /* 0x0000000e05007224 */ /* 0x080fe200078e02ff */
[----:B------:R-:W1:Y:S01]  /*7100*/  LDC R8, c[0x0][0x608] ;  /* 0x00018200ff087b82 */ /* 0x000e620000000800 */
[----:B------:R-:W-:-:S04]  /*7110*/  IMAD.WIDE.U32 R4, R3, R14, R16 ;  /* 0x0000000e03047225 */ /* 0x000fc800078e0010 */
[----:B------:R-:W-:Y:S01]  /*7120*/  IMAD R3, R3, R15, R0 ;  /* 0x0000000f03037224 */ /* 0x000fe200078e0200 */
[----:B------:R-:W-:Y:S02]  /*7130*/  I2FP.F32.U32 R0, R24 ;  /* 0x0000001800007245 */ /* 0x000fe40000201000 */
[----:B------:R-:W2:Y:S01]  /*7140*/  LDC R26, c[0x0][0x658] ;  /* 0x00019600ff1a7b82 */ /* 0x000ea20000000800 */
[----:B------:R-:W-:Y:S01]  /*7150*/  IMAD.IADD R3, R5, 0x1, R3 ;  /* 0x0000000105037824 */ /* 0x000fe200078e0203 */
[----:B----4-:R-:W-:Y:S01]  /*7160*/  ISETP.NE.U32.AND P0, PT, R28, RZ, PT ;  /* 0x000000ff1c00720c */ /* 0x010fe20003f05070 */
[----:B------:R-:W-:Y:S01]  /*7170*/  FMUL R0, R0, UR4 ;  /* 0x0000000400007c20 */ /* 0x000fe20008400000 */
[----:B------:R-:W-:Y:S02]  /*7180*/  IMAD.MOV.U32 R5, RZ, RZ, -0x1 ;  /* 0xffffffffff057424 */ /* 0x000fe400078e00ff */
[----:B------:R-:W-:Y:S01]  /*7190*/  ISETP.NE.AND.EX P0, PT, R29, RZ, PT, P0 ;  /* 0x000000ff1d00720c */ /* 0x000fe20003f05300 */
[----:B------:R4:W2:Y:S01]  /*71a0*/  F2I.U32.TRUNC.NTZ R13, R0 ;  /* 0x00000000000d7305 */ /* 0x0008a2000020f000 */
[----:B------:R-:W3:Y:S01]  /*71b0*/  LDC R15, c[0x0][0x148] ;  /* 0x00005200ff0f7b82 */ /* 0x000ee20000000800 */
[----:B0-----:R-:W-:-:S02]  /*71c0*/  SHF.R.U64 R12, R4, R6, R3 ;  /* 0x00000006040c7219 */ /* 0x001fc40000001203 */
[----:B------:R-:W-:-:S05]  /*71d0*/  SHF.R.U32.HI R3, RZ, R6, R3 ;  /* 0x00000006ff037219 */ /* 0x000fca0000011603 */
[----:B------:R-:W0:Y:S01]  /*71e0*/  LDC R20, c[0x0][0x600] ;  /* 0x00018000ff147b82 */ /* 0x000e220000000800 */
[-CC-:B-1----:R-:W-:Y:S02]  /*71f0*/  SHF.R.U64 R10, R12, R8.reuse, R3.reuse ;  /* 0x000000080c0a7219 */ /* 0x182fe40000001203 */
[----:B------:R-:W-:-:S05]  /*7200*/  SHF.R.U32.HI R3, RZ, R8, R3 ;  /* 0x00000008ff037219 */ /* 0x000fca0000011603 */
[----:B------:R-:W1:Y:S01]  /*7210*/  LDC R27, c[0x0][0x648] ;  /* 0x00019200ff1b7b82 */ /* 0x000e620000000800 */
[-C--:B--2---:R-:W-:Y:S02]  /*7220*/  SHF.L.U32 R4, R5, R26.reuse, RZ ;  /* 0x0000001a05047219 */ /* 0x084fe400000006ff */
[-CC-:B------:R-:W-:Y:S02]  /*7230*/  SHF.R.U64 R14, R10, R26.reuse, R3.reuse ;  /* 0x0000001a0a0e7219 */ /* 0x180fe40000001203 */
[----:B------:R-:W-:Y:S02]  /*7240*/  SHF.R.U32.HI R5, RZ, R26, R3 ;  /* 0x0000001aff057219 */ /* 0x000fe40000011603 */
[----:B------:R-:W-:Y:S01]  /*7250*/  LOP3.LUT R25, RZ, R4, RZ, 0x33, !PT ;  /* 0x00000004ff197212 */ /* 0x000fe200078e33ff */
[----:B------:R-:W2:Y:S01]  /*7260*/  LDC R30, c[0x0][0x638] ;  /* 0x00018e00ff1e7b82 */ /* 0x000ea20000000800 */
[----:B------:R-:W-:Y:S01]  /*7270*/  SHF.L.U32 R26, R7, R26, RZ ;  /* 0x0000001a071a7219 */ /* 0x000fe200000006ff */
[----:B------:R-:W-:-:S06]  /*7280*/  IMAD.MOV.U32 R4, RZ, RZ, R14 ;  /* 0x000000ffff047224 */ /* 0x000fcc00078e000e */
[----:B------:R-:W0:Y:S01]  /*7290*/  LDC R31, c[0x0][0x610] ;  /* 0x00018400ff1f7b82 */ /* 0x000e220000000800 */
[----:B----4-:R-:W-:Y:S05]  /*72a0*/  @!P0 BRA `(.L_x_155) ;  /* 0x0000000000288947 */ /* 0x010fea0003800000 */
[----:B------:R-:W4:Y:S02]  /*72b0*/  LDC R3, c[0x0][0x64c] ;  /* 0x00019300ff037b82 */ /* 0x000f240000000800 */
[----:B----4-:R-:W-:-:S05]  /*72c0*/  IADD3 R3, P0, R14, R3, RZ ;  /* 0x000000030e037210 */ /* 0x010fca0007f1e0ff */
        /* <DEDUP_REMOVED lines=8> */
.L_x_155:
[----:B------:R-:W-:Y:S01]  /*7350*/  ISETP.NE.AND P0, PT, R2, 0x1, PT ;  /* 0x000000010200780c */ /* 0x000fe20003f05270 */
[----:B0-----:R-:W-:Y:S01]  /*7360*/  VIADD R7, R20, 0xffffffff ;  /* 0xffffffff14077836 */ /* 0x001fe20000000000 */
[----:B-1----:R-:W-:Y:S01]  /*7370*/  SHF.R.U64 R0, R4, R27, R5 ;  /* 0x0000001b04007219 */ /* 0x002fe20000001205 */
[----:B------:R-:W-:Y:S01]  /*7380*/  IMAD.MOV R13, RZ, RZ, -R13 ;  /* 0x000000ffff0d7224 */ /* 0x000fe200078e0a0d */
[----:B------:R-:W-:Y:S01]  /*7390*/  LOP3.LUT R5, R10, R25, RZ, 0xc0, !PT ;  /* 0x000000190a057212 */ /* 0x000fe200078ec0ff */
[----:B------:R-:W-:Y:S01]  /*73a0*/  IMAD.MOV.U32 R4, RZ, RZ, 0x1 ;  /* 0x00000001ff047424 */ /* 0x000fe200078e00ff */
[----:B------:R-:W-:Y:S01]  /*73b0*/  LOP3.LUT R12, R12, R7, RZ, 0xc0, !PT ;  /* 0x000000070c0c7212 */ /* 0x000fe200078ec0ff */
[----:B------:R-:W-:Y:S02]  /*73c0*/  IMAD.MOV R3, RZ, RZ, -R0 ;  /* 0x000000ffff037224 */ /* 0x000fe400078e0a00 */
[----:B------:R-:W-:Y:S02]  /*73d0*/  IMAD R0, R26, R0, R5 ;  /* 0x000000001a007224 */ /* 0x000fe400078e0205 */
[----:B--2---:R-:W-:-:S02]  /*73e0*/  IMAD R3, R3, R30, R14 ;  /* 0x0000001e03037224 */ /* 0x004fc400078e020e */
[----:B---3--:R-:W-:Y:S02]  /*73f0*/  @P0 IMAD R21, R15, R13, R24 ;  /* 0x0000000d0f150224 */ /* 0x008fe400078e0218 */
[----:B------:R-:W-:Y:S01]  /*7400*/  IMAD R5, R3, R20, R12 ;  /* 0x0000001403057224 */ /* 0x000fe200078e020c */
[----:B------:R-:W-:Y:S01]  /*7410*/  PRMT R3, R4, 0x7610, R3 ;  /* 0x0000761004037816 */ /* 0x000fe20000000003 */
[----:B------:R-:W-:-:S05]  /*7420*/  IMAD R0, R0, R31, R21 ;  /* 0x0000001f00007224 */ /* 0x000fca00078e0215 */
[----:B------:R-:W-:Y:S02]  /*7430*/  SEL R90, R5, R0, !P0 ;  /* 0x00000000055a7207 */ /* 0x000fe40004000000 */
[----:B------:R-:W-:-:S07]  /*7440*/  SEL R0, R0, R5, !P0 ;  /* 0x0000000500007207 */ /* 0x000fce0004000000 */
.L_x_153:
[----:B------:R-:W-:Y:S01]  /*7450*/  LOP3.LUT P0, RZ, R3, 0xff, RZ, 0xc0, !PT ;  /* 0x000000ff03ff7812 */ /* 0x000fe2000780c0ff */
[----:B------:R-:W-:-:S12]  /*7460*/  IMAD.MOV.U32 R94, RZ, RZ, R0 ;  /* 0x000000ffff5e7224 */ /* 0x000fd800078e0000 */
[----:B------:R-:W-:Y:S05]  /*7470*/  @P0 BRA `(.L_x_156) ;  /* 0xffffff9800a80947 */ /* 0x000fea000383ffff */
[----:B------:R-:W-:Y:S05]  /*7480*/  EXIT ;  /* 0x000000000000794d */ /* 0x000fea0003800000 */
.L_x_3:
[----:B0-----:R-:W-:Y:S01]  /*7490*/  ULDC.64 UR4, c[0x0][0x650] ;  /* 0x0001940000047ab9 */ /* 0x001fe20000000a00 */
        /* <DEDUP_REMOVED lines=25> */
.L_x_158:
[--C-:B------:R-:W-:Y:S01]  /*7630*/  SHF.R.U64 R12, R10, R14, R11.reuse ;  /* 0x0000000e0a0c7219 */ /* 0x100fe2000000120b */
[----:B------:R-:W0:Y:S01]  /*7640*/  LDC R22, c[0x0][0x618] ;  /* 0x00018600ff167b82 */ /* 0x000e220000000800 */
[----:B------:R-:W-:Y:S01]  /*7650*/  I2FP.F32.U32 R6, R4 ;  /* 0x0000000400067245 */ /* 0x000fe20000201000 */
[----:B------:R-:W-:Y:S01]  /*7660*/  ULDC UR4, c[0x0][0x150] ;  /* 0x0000540000047ab9 */ /* 0x000fe20000000800 */
[----:B------:R-:W-:Y:S02]  /*7670*/  SHF.R.U32.HI R5, RZ, R14, R11 ;  /* 0x0000000eff057219 */ /* 0x000fe4000001160b */
[----:B------:R-:W-:Y:S01]  /*7680*/  IADD3 R9, P0, RZ, -R12, RZ ;  /* 0x8000000cff097210 */ /* 0x000fe20007f1e0ff */
[----:B------:R-:W-:Y:S01]  /*7690*/  FMUL R11, R6, UR4 ;  /* 0x00000004060b7c20 */ /* 0x000fe20008400000 */
[----:B------:R-:W-:Y:S01]  /*76a0*/  ULDC UR4, c[0x0][0x154] ;  /* 0x0000550000047ab9 */ /* 0x000fe20000000800 */
[----:B------:R-:W1:Y:S02]  /*76b0*/  LDC.64 R24, c[0x0][0x640] ;  /* 0x00019000ff187b82 */ /* 0x000e640000000a00 */
[----:B------:R-:W-:-:S02]  /*76c0*/  IMAD.X R5, RZ, RZ, ~R5, P0 ;  /* 0x000000ffff057224 */ /* 0x000fc400000e0e05 */
[----:B------:R-:W2:Y:S01]  /*76d0*/  F2I.U32.TRUNC.NTZ R11, R11 ;  /* 0x0000000b000b7305 */ /* 0x000ea2000020f000 */
[----:B------:R-:W-:-:S03]  /*76e0*/  IMAD.WIDE.U32 R6, R9, R20, R16 ;  /* 0x0000001409067225 */ /* 0x000fc600078e0010 */
[----:B------:R-:W3:Y:S01]  /*76f0*/  LDC R13, c[0x0][0x144] ;  /* 0x00005100ff0d7b82 */ /* 0x000ee20000000800 */
[----:B------:R-:W-:-:S04]  /*7700*/  IMAD R8, R5, R20, RZ ;  /* 0x0000001405087224 */ /* 0x000fc800078e02ff */
[----:B------:R-:W-:Y:S02]  /*7710*/  IMAD R5, R9, R21, R8 ;  /* 0x0000001509057224 */ /* 0x000fe400078e0208 */
[----:B------:R-:W-:Y:S01]  /*7720*/  IMAD.MOV.U32 R8, RZ, RZ, -0x1 ;  /* 0xffffffffff087424 */ /* 0x000fe200078e00ff */
[----:B------:R-:W4:Y:S02]  /*7730*/  LDC R14, c[0x0][0x608] ;  /* 0x00018200ff0e7b82 */ /* 0x000f240000000800 */
[----:B------:R-:W-:Y:S02]  /*7740*/  IADD3 R5, R7, R5, RZ ;  /* 0x0000000507057210 */ /* 0x000fe40007ffe0ff */
[----:B------:R-:W-:Y:S02]  /*7750*/  I2FP.F32.U32 R7, R3 ;  /* 0x0000000300077245 */ /* 0x000fe40000201000 */
[-C--:B0-----:R-:W-:Y:S01]  /*7760*/  SHF.R.U64 R10, R6, R22.reuse, R5 ;  /* 0x00000016060a7219 */ /* 0x081fe20000001205 */
[----:B--2---:R-:W-:Y:S01]  /*7770*/  IMAD.MOV R6, RZ, RZ, -R11 ;  /* 0x000000ffff067224 */ /* 0x004fe200078e0a0b */
[----:B------:R-:W0:Y:S01]  /*7780*/  LDC R9, c[0x0][0x658] ;  /* 0x00019600ff097b82 */ /* 0x000e220000000800 */
[----:B-1----:R-:W-:Y:S01]  /*7790*/  ISETP.NE.U32.AND P0, PT, R24, RZ, PT ;  /* 0x000000ff1800720c */ /* 0x002fe20003f05070 */
[----:B------:R-:W-:Y:S01]  /*77a0*/  FMUL R7, R7, UR4 ;  /* 0x0000000407077c20 */ /* 0x000fe20008400000 */
[----:B------:R-:W-:-:S02]  /*77b0*/  SHF.R.U32.HI R5, RZ, R22, R5 ;  /* 0x00000016ff057219 */ /* 0x000fc40000011605 */
[----:B------:R-:W-:-:S03]  /*77c0*/  ISETP.NE.AND.EX P0, PT, R25, RZ, PT, P0 ;  /* 0x000000ff1900720c */ /* 0x000fc60003f05300 */
[----:B------:R-:W1:Y:S01]  /*77d0*/  LDC R20, c[0x0][0x148] ;  /* 0x00005200ff147b82 */ /* 0x000e620000000800 */
[----:B---3--:R-:W-:Y:S02]  /*77e0*/  IMAD R23, R13, R6, R4 ;  /* 0x000000060d177224 */ /* 0x008fe400078e0204 */
[----:B------:R-:W-:-:S05]  /*77f0*/  IMAD.MOV.U32 R6, RZ, RZ, 0x1 ;  /* 0x00000001ff067424 */ /* 0x000fca00078e00ff */
[----:B------:R-:W2:Y:S01]  /*7800*/  LDC R21, c[0x0][0x600] ;  /* 0x00018000ff157b82 */ /* 0x000ea20000000800 */
[-CC-:B----4-:R-:W-:Y:S02]  /*7810*/  SHF.R.U64 R13, R10, R14.reuse, R5.reuse ;  /* 0x0000000e0a0d7219 */ /* 0x190fe40000001205 */
[----:B------:R-:W-:Y:S02]  /*7820*/  SHF.R.U32.HI R4, RZ, R14, R5 ;  /* 0x0000000eff047219 */ /* 0x000fe40000011605 */
[----:B------:R3:W4:Y:S03]  /*7830*/  F2I.U32.TRUNC.NTZ R14, R7 ;  /* 0x00000007000e7305 */ /* 0x000726000020f000 */
[----:B------:R-:W1:Y:S01]  /*7840*/  LDC R26, c[0x0][0x648] ;  /* 0x00019200ff1a7b82 */ /* 0x000e620000000800 */
[-C--:B0-----:R-:W-:Y:S02]  /*7850*/  SHF.R.U64 R15, R13, R9.reuse, R4 ;  /* 0x000000090d0f7219 */ /* 0x081fe40000001204 */
[----:B------:R-:W-:-:S02]  /*7860*/  SHF.L.U32 R8, R8, R9, RZ ;  /* 0x0000000908087219 */ /* 0x000fc400000006ff */
[-C--:B------:R-:W-:Y:S01]  /*7870*/  SHF.R.U32.HI R5, RZ, R9.reuse, R4 ;  /* 0x00000009ff057219 */ /* 0x080fe20000011604 */
[----:B------:R-:W-:Y:S01]  /*7880*/  IMAD.MOV.U32 R4, RZ, RZ, R15 ;  /* 0x000000ffff047224 */ /* 0x000fe200078e000f */
[----:B------:R-:W-:Y:S01]  /*7890*/  SHF.L.U32 R22, R6, R9, RZ ;  /* 0x0000000906167219 */ /* 0x000fe200000006ff */
[----:B------:R-:W0:Y:S01]  /*78a0*/  LDC R27, c[0x0][0x638] ;  /* 0x00018e00ff1b7b82 */ /* 0x000e220000000800 */
[----:B------:R-:W-:-:S07]  /*78b0*/  LOP3.LUT R28, RZ, R8, RZ, 0x33, !PT ;  /* 0x00000008ff1c7212 */ /* 0x000fce00078e33ff */
        /* <DEDUP_REMOVED lines=12> */
.L_x_159:
[----:B------:R-:W-:Y:S01]  /*7980*/  ISETP.NE.AND P0, PT, R2, 0x1, PT ;  /* 0x000000010200780c */ /* 0x000fe20003f05270 */
[----:B--2---:R-:W-:Y:S01]  /*7990*/  VIADD R7, R21, 0xffffffff ;  /* 0xffffffff15077836 */ /* 0x004fe20000000000 */
[----:B-1----:R-:W-:Y:S01]  /*79a0*/  SHF.R.U64 R5, R4, R26, R5 ;  /* 0x0000001a04057219 */ /* 0x002fe20000001205 */
[----:B------:R-:W-:Y:S01]  /*79b0*/  IMAD.MOV R14, RZ, RZ, -R14 ;  /* 0x000000ffff0e7224 */ /* 0x000fe200078e0a0e */
[----:B------:R-:W-:Y:S01]  /*79c0*/  LOP3.LUT R4, R13, R28, RZ, 0xc0, !PT ;  /* 0x0000001c0d047212 */ /* 0x000fe200078ec0ff */
[----:B------:R-:W-:Y:S01]  /*79d0*/  IMAD.MOV.U32 R8, RZ, RZ, R12 ;  /* 0x000000ffff087224 */ /* 0x000fe200078e000c */
[----:B------:R-:W-:Y:S01]  /*79e0*/  LOP3.LUT R10, R10, R7, RZ, 0xc0, !PT ;  /* 0x000000070a0a7212 */ /* 0x000fe200078ec0ff */
[----:B------:R-:W-:Y:S02]  /*79f0*/  IMAD.MOV R6, RZ, RZ, -R5 ;  /* 0x000000ffff067224 */ /* 0x000fe400078e0a05 */
[----:B------:R-:W-:-:S04]  /*7a00*/  IMAD R4, R22, R5, R4 ;  /* 0x0000000516047224 */ /* 0x000fc800078e0204 */
[----:B------:R-:W-:Y:S02]  /*7a10*/  @P0 IMAD R23, R20, R14, R3 ;  /* 0x0000000e14170224 */ /* 0x000fe400078e0203 */
[----:B0-----:R-:W-:Y:S02]  /*7a20*/  IMAD R3, R6, R27, R15 ;  /* 0x0000001b06037224 */ /* 0x001fe400078e020f */
[----:B------:R-:W-:Y:S02]  /*7a30*/  IMAD R7, R4, R29, R23 ;  /* 0x0000001d04077224 */ /* 0x000fe400078e0217 */
[----:B------:R-:W-:Y:S02]  /*7a40*/  IMAD R4, R3, R21, R10 ;  /* 0x0000001503047224 */ /* 0x000fe400078e020a */
[----:B------:R-:W-:-:S03]  /*7a50*/  IMAD.MOV.U32 R6, RZ, RZ, 0x1 ;  /* 0x00000001ff067424 */ /* 0x000fc600078e00ff */
[----:B------:R-:W-:Y:S02]  /*7a60*/  SEL R9, R4, R7, !P0 ;  /* 0x0000000704097207 */ /* 0x000fe40004000000 */
[----:B------:R-:W-:-:S07]  /*7a70*/  SEL R7, R7, R4, !P0 ;  /* 0x0000000407077207 */ /* 0x000fce0004000000 */
.L_x_157:
[----:B------:R-:W-:-:S08]  /*7a80*/  NOP ;  /* 0x0000000000007918 */ /* 0x000fd00000000000 */
[----:B------:R-:W0:-:S00]  /*7a90*/  USETMAXREG.DEALLOC.CTAPOOL 0x28 ;  /* 0x00000028000079c8 */ /* 0x000e0000080e0500 */
[----:B0-----:R-:W-:-:S13]  /*7aa0*/  ISETP.NE.AND P0, PT, R0, RZ, PT ;  /* 0x000000ff0000720c */ /* 0x001fda0003f05270 */
[----:B------:R-:W-:Y:S05]  /*7ab0*/  @P0 EXIT ;  /* 0x000000000000094d */ /* 0x000fea0003800000 */
[----:B------:R-:W-:Y:S01]  /*7ac0*/  LOP3.LUT P0, RZ, R6, 0xff, RZ, 0xc0, !PT ;  /* 0x000000ff06ff7812 */ /* 0x000fe2000780c0ff */
[----:B------:R-:W-:Y:S02]  /*7ad0*/  IMAD.MOV.U32 R0, RZ, RZ, 0x1 ;  /* 0x00000001ff007424 */ /* 0x000fe400078e00ff */
[----:B------:R-:W-:-:S10]  /*7ae0*/  IMAD.MOV.U32 R12, RZ, RZ, RZ ;  /* 0x000000ffff0c7224 */ /* 0x000fd400078e00ff */
[----:B------:R-:W-:Y:S05]  /*7af0*/  @!P0 BRA `(.L_x_160) ;  /* 0x0000000c00308947 */ /* 0x000fea0003800000 */
[----:B------:R-:W0:Y:S01]  /*7b00*/  LDC R0, c[0x0][0x28c] ;  /* 0x0000a300ff007b82 */ /* 0x000e220000000800 */
[----:B------:R-:W-:Y:S01]  /*7b10*/  ULDC UR5, c[0x0][0x600] ;  /* 0x0001800000057ab9 */ /* 0x000fe20000000800 */
[----:B------:R-:W-:Y:S01]  /*7b20*/  ULDC UR4, c[0x0][0xc] ;  /* 0x0000030000047ab9 */ /* 0x000fe20000000800 */
[----:B------:R-:W-:Y:S01]  /*7b30*/  UIADD3 UR16, UR5, -0x1, URZ ;  /* 0xffffffff05107890 */ /* 0x000fe2000fffe03f */
[C---:B------:R-:W-:Y:S01]  /*7b40*/  LOP3.LUT P2, RZ, R18.reuse, 0x7f, RZ, 0xc0, !PT ;  /* 0x0000007f12ff7812 */ /* 0x040fe2000784c0ff */
[----:B------:R-:W-:Y:S01]  /*7b50*/  ULDC UR6, c[0x0][0x658] ;  /* 0x0001960000067ab9 */ /* 0x000fe20000000800 */
[----:B------:R-:W-:Y:S01]  /*7b60*/  ULDC UR5, c[0x0][0x10] ;  /* 0x0000040000057ab9 */ /* 0x000fe20000000800 */
[----:B------:R-:W-:Y:S01]  /*7b70*/  UMOV UR7, 0xffffffff ;  /* 0xffffffff00077882 */ /* 0x000fe20000000000 */
[----:B------:R-:W-:Y:S01]  /*7b80*/  UMOV UR8, 0x1 ;  /* 0x0000000100087882 */ /* 0x000fe20000000000 */
[----:B------:R-:W-:Y:S01]  /*7b90*/  UIMAD.WIDE.U32 UR4, UR4, UR5, URZ ;  /* 0x00000005040472a5 */ /* 0x000fe2000f8e003f */
[----:B------:R-:W-:Y:S01]  /*7ba0*/  LOP3.LUT P0, RZ, R18, 0x1f, RZ, 0xc0, !PT ;  /* 0x0000001f12ff7812 */ /* 0x000fe2000780c0ff */
[----:B------:R-:W-:Y:S01]  /*7bb0*/  USHF.L.U32 UR7, UR7, UR6, URZ ;  /* 0x0000000607077299 */ /* 0x000fe2000800063f */
[----:B------:R-:W-:Y:S01]  /*7bc0*/  BSSY B0, `(.L_x_160) ;  /* 0x00000bf000007945 */ /* 0x000fe20003800000 */
[----:B------:R-:W-:Y:S01]  /*7bd0*/  USHF.L.U32 UR18, UR8, UR6, URZ ;  /* 0x0000000608127299 */ /* 0x000fe2000800063f */
[----:B------:R-:W-:Y:S01]  /*7be0*/  IMAD.MOV.U32 R13, RZ, RZ, 0x1 ;  /* 0x00000001ff0d7424 */ /* 0x000fe200078e00ff */
[----:B------:R-:W-:Y:S01]  /*7bf0*/  LOP3.LUT R11, R19, 0x2, RZ, 0xfc, !PT ;  /* 0x00000002130b7812 */ /* 0x000fe200078efcff */
[----:B------:R-:W-:Y:S01]  /*7c00*/  ULDC UR6, c[0x0][0x14] ;  /* 0x0000050000067ab9 */ /* 0x000fe20000000800 */
[----:B------:R-:W-:Y:S01]  /*7c10*/  PLOP3.LUT P0, PT, P0, P2, PT, 0x8a, 0x0 ;  /* 0x000000000000781c */ /* 0x000fe20000705172 */
[----:B------:R-:W-:Y:S01]  /*7c20*/  UIMAD.WIDE.U32 UR20, UR4, UR6, URZ ;  /* 0x00000006041472a5 */ /* 0x000fe2000f8e003f */
[----:B------:R-:W-:Y:S01]  /*7c30*/  IMAD.MOV.U32 R12, RZ, RZ, RZ ;  /* 0x000000ffff0c7224 */ /* 0x000fe200078e00ff */
[----:B------:R-:W-:-:S02]  /*7c40*/  UIMAD UR13, UR5, UR6, URZ ;  /* 0x00000006050d72a4 */ /* 0x000fc4000f8e023f */
[----:B------:R-:W-:Y:S01]  /*7c50*/  ULOP3.LUT UR17, URZ, UR7, URZ, 0x33, !UPT ;  /* 0x000000073f117292 */ /* 0x000fe2000f8e333f */
[----:B0-----:R-:W-:Y:S01]  /*7c60*/  VIADD R0, R0, 0x3f ;  /* 0x0000003f00007836 */ /* 0x001fe20000000000 */
[----:B------:R-:W-:Y:S01]  /*7c70*/  UIADD3 UR13, UR21, UR13, URZ ;  /* 0x0000000d150d7290 */ /* 0x000fe2000fffe03f */
[----:B------:R-:W-:-:S03]  /*7c80*/  ULDC.64 UR22, c[0x0][0x198] ;  /* 0x0000660000167ab9 */ /* 0x000fc60000000a00 */
[----:B------:R-:W-:-:S04]  /*7c90*/  SHF.R.S32.HI R3, RZ, 0x1f, R0 ;  /* 0x0000001fff037819 */ /* 0x000fc80000011400 */
[----:B------:R-:W-:Y:S01]  /*7ca0*/  LEA.HI R3, R3, R0, RZ, 0x6 ;  /* 0x0000000003037211 */ /* 0x000fe200078f30ff */
[----:B------:R-:W-:-:S03]  /*7cb0*/  IMAD.MOV.U32 R0, RZ, RZ, 0x1 ;  /* 0x00000001ff007424 */ /* 0x000fc600078e00ff */
[----:B------:R-:W-:-:S05]  /*7cc0*/  SHF.R.S32.HI R3, RZ, 0x6, R3 ;  /* 0x00000006ff037819 */ /* 0x000fca0000011403 */
[----:B------:R-:W-:-:S07]  /*7cd0*/  VIADD R10, R3, 0x1 ;  /* 0x00000001030a7836 */ /* 0x000fce0000000000 */
.L_x_172:
[----:B------:R-:W-:-:S03]  /*7ce0*/  UMOV UR4, 0xffffffff ;  /* 0xffffffff00047882 */ /* 0x000fc60000000000 */
[----:B------:R-:W-:Y:S05]  /*7cf0*/  BRA.DIV UR4, `(.L_x_161) ;  /* 0x0000000e04787947 */ /* 0x000fea000b800000 */
[----:B------:R-:W-:-:S13]  /*7d00*/  ELECT P6, URZ, PT ;  /* 0x00000000003f782f */ /* 0x000fda00038c0000 */
.L_x_182:
[----:B------:R-:W0:Y:S01]  /*7d10*/  LDC R4, c[0x0][0x28c] ;  /* 0x0000a300ff047b82 */ /* 0x000e220000000800 */
[----:B------:R-:W-:Y:S01]  /*7d20*/  BSSY B1, `(.L_x_162) ;  /* 0x0000037000017945 */ /* 0x000fe20003800000 */
[----:B0-----:R-:W-:-:S13]  /*7d30*/  ISETP.LT.OR P6, PT, R4, 0x1, !P6 ;  /* 0x000000010400780c */ /* 0x001fda00077c1670 */
[----:B------:R-:W-:Y:S05]  /*7d40*/  @P6 BRA `(.L_x_163) ;  /* 0x0000000000d06947 */ /* 0x000fea0003800000 */
[----:B------:R-:W-:Y:S02]  /*7d50*/  IMAD.SHL.U32 R15, R9, 0x40, RZ ;  /* 0x00000040090f7824 */ /* 0x000fe400078e00ff */
[----:B------:R-:W-:Y:S02]  /*7d60*/  IMAD.SHL.U32 R18, R7, 0x100, RZ ;  /* 0x0000010007127824 */ /* 0x000fe400078e00ff */
[----:B------:R-:W-:Y:S02]  /*7d70*/  IMAD.MOV.U32 R20, RZ, RZ, RZ ;  /* 0x000000ffff147224 */ /* 0x000fe400078e00ff */
[----:B------:R-:W-:Y:S02]  /*7d80*/  IMAD.MOV.U32 R4, RZ, RZ, R10 ;  /* 0x000000ffff047224 */ /* 0x000fe400078e000a */
[----:B------:R-:W-:Y:S02]  /*7d90*/  IMAD.MOV.U32 R5, RZ, RZ, R0 ;  /* 0x000000ffff057224 */ /* 0x000fe400078e0000 */
[----:B------:R-:W-:-:S07]  /*7da0*/  IMAD.MOV.U32 R6, RZ, RZ, R12 ;  /* 0x000000ffff067224 */ /* 0x000fce00078e000c */
.L_x_167:
[----:B------:R-:W0:Y:S01]  /*7db0*/  S2R R14, SR_CgaCtaId ;  /* 0x00000000000e7919 */ /* 0x000e220000008800 */
[----:B------:R-:W-:Y:S01]  /*7dc0*/  MOV R7, 0x400 ;  /* 0x0000040000077802 */ /* 0x000fe20000000f00 */
[----:B------:R-:W1:Y:S03]  /*7dd0*/  @!P2 LDC R9, c[0x0][0x500] ;  /* 0x00014000ff09ab82 */ /* 0x000e660000000800 */
[----:B0-----:R-:W-:Y:S02]  /*7de0*/  LEA R21, R14, R7, 0x18 ;  /* 0x000000070e157211 */ /* 0x001fe400078ec0ff */
[----:B------:R-:W-:-:S03]  /*7df0*/  SHF.L.U32 R7, R5, 0x1f, RZ ;  /* 0x0000001f05077819 */ /* 0x000fc600000006ff */
[----:B------:R-:W-:-:S04]  /*7e00*/  IMAD R14, R6, 0x8, R21 ;  /* 0x00000008060e7824 */ /* 0x000fc800078e0215 */
[----:B------:R-:W0:Y:S02]  /*7e10*/  SYNCS.PHASECHK.TRANS64.TRYWAIT P1, [R14+URZ+0x18], R7 ;  /* 0x000018070e0075a7 */ /* 0x000e24000802017f */
[----:B01----:R-:W-:Y:S05]  /*7e20*/  @!P1 BRA `(.L_x_164) ;  /* 0x0000000c004c9947 */ /* 0x003fea0003800000 */
.L_x_183:
[----:B0-----:R-:W-:Y:S01]  /*7e30*/  PRMT R7, R11, 0x9910, RZ ;  /* 0x000099100b077816 */ /* 0x001fe200000000ff */
[----:B------:R0:W-:Y:S03]  /*7e40*/  @!P2 SYNCS.ARRIVE.TRANS64 RZ, [R14+URZ], R9 ;  /* 0x000000090effa9a7 */ /* 0x0001e6000800003f */
[----:B------:R-:W-:-:S13]  /*7e50*/  ISETP.NE.AND P1, PT, R7, 0x2, PT ;  /* 0x000000020700780c */ /* 0x000fda0003f25270 */
[----:B0-----:R-:W-:Y:S05]  /*7e60*/  @P1 BRA `(.L_x_165) ;  /* 0x0000000000041947 */ /* 0x001fea0003800000 */
[----:B------:R-:W-:Y:S01]  /*7e70*/  BPT.TRAP 0x1 ;  /* 0x000000040000795c */ /* 0x000fe20000300000 */
.L_x_165:
[----:B------:R-:W-:Y:S05]  /*7e80*/  @P0 BRA `(.L_x_166) ;  /* 0x0000000000040947 */ /* 0x000fea0003800000 */
[----:B------:R-:W-:Y:S01]  /*7e90*/  BPT.TRAP 0x1 ;  /* 0x000000040000795c */ /* 0x000fe20000300000 */
.L_x_166:
[--C-:B------:R-:W-:Y:S01]  /*7ea0*/  IMAD R7, R6, 0x8000, R21.reuse ;  /* 0x0000800006077824 */ /* 0x100fe200078e0215 */
[----:B------:R-:W-:Y:S01]  /*7eb0*/  R2UR UR9, R14 ;  /* 0x000000000e0972ca */ /* 0x000fe200000e0000 */
[----:B------:R-:W-:Y:S01]  /*7ec0*/  IMAD R21, R6, 0x2000, R21 ;  /* 0x0000200006157824 */ /* 0x000fe200078e0215 */
[----:B------:R-:W-:Y:S01]  /*7ed0*/  UIADD3 UR4, UP0, UR22, 0xf0, URZ ;  /* 0x000000f016047890 */ /* 0x000fe2000ff1e03f */
[----:B------:R-:W-:Y:S01]  /*7ee0*/  VIADD R4, R4, 0xffffffff ;  /* 0xffffffff04047836 */ /* 0x000fe20000000000 */
[----:B------:R-:W-:Y:S01]  /*7ef0*/  R2UR UR5, R7 ;  /* 0x00000000070572ca */ /* 0x000fe200000e0000 */
[----:B------:R-:W-:Y:S01]  /*7f00*/  UIADD3 UR24, UP1, UR22, 0x1f0, URZ ;  /* 0x000001f016187890 */ /* 0x000fe2000ff3e03f */
[----:B------:R-:W-:Y:S01]  /*7f10*/  R2UR UR8, R21 ;  /* 0x00000000150872ca */ /* 0x000fe200000e0000 */
[----:B------:R-:W-:Y:S01]  /*7f20*/  VIADD R6, R6, 0x1 ;  /* 0x0000000106067836 */ /* 0x000fe20000000000 */
[----:B------:R-:W-:Y:S01]  /*7f30*/  R2UR UR11, R18 ;  /* 0x00000000120b72ca */ /* 0x000fe200000e0000 */
[----:B------:R-:W-:Y:S01]  /*7f40*/  UIADD3.X UR25, URZ, UR23, URZ, UP1, !UPT ;  /* 0x000000173f197290 */ /* 0x000fe20008ffe43f */
[----:B------:R-:W-:Y:S01]  /*7f50*/  R2UR UR10, R20 ;  /* 0x00000000140a72ca */ /* 0x000fe200000e0000 */
[----:B------:R-:W-:Y:S01]  /*7f60*/  UMOV UR6, 0x0 ;  /* 0x0000000000067882 */ /* 0x000fe20000000000 */
[----:B------:R-:W-:Y:S01]  /*7f70*/  R2UR UR12, R8 ;  /* 0x00000000080c72ca */ /* 0x000fe200000e0000 */
[----:B------:R-:W-:Y:S01]  /*7f80*/  UMOV UR7, 0x10000000 ;  /* 0x1000000000077882 */ /* 0x000fe20000000000 */
[----:B------:R-:W-:-:S02]  /*7f90*/  R2UR UR19, R15 ;  /* 0x000000000f1372ca */ /* 0x000fc400000e0000 */
[----:B------:R-:W-:Y:S01]  /*7fa0*/  ISETP.GT.AND P3, PT, R4, 0x1, PT ;  /* 0x000000010400780c */ /* 0x000fe20003f64270 */
[----:B------:R-:W-:Y:S01]  /*7fb0*/  UIADD3 UR14, UR5, 0x100, URZ ;  /* 0x00000100050e7890 */ /* 0x000fe2000fffe03f */
[----:B------:R-:W-:Y:S01]  /*7fc0*/  ISETP.NE.AND P1, PT, R6, 0x3, PT ;  /* 0x000000030600780c */ /* 0x000fe20003f25270 */
[----:B------:R-:W-:Y:S01]  /*7fd0*/  UIADD3.X UR5, URZ, UR23, URZ, UP0, !UPT ;  /* 0x000000173f057290 */ /* 0x000fe200087fe43f */
[----:B------:R-:W-:Y:S01]  /*7fe0*/  IADD3 R20, R20, 0x40, RZ ;  /* 0x0000004014147810 */ /* 0x000fe20007ffe0ff */
[----:B------:R-:W-:Y:S01]  /*7ff0*/  UIADD3 UR15, UR8, 0x18100, URZ ;  /* 0x00018100080f7890 */ /* 0x000fe2000fffe03f */
[----:B------:R-:W-:Y:S02]  /*8000*/  SEL R14, RZ, 0x1, P1 ;  /* 0x00000001ff0e7807 */ /* 0x000fe40000800000 */
[----:B------:R-:W-:Y:S01]  /*8010*/  UMOV UR8, UR14 ;  /* 0x0000000e00087c82 */ /* 0x000fe20008000000 */
[----:B------:R-:W-:Y:S02]  /*8020*/  SEL R6, R6, RZ, P1 ;  /* 0x000000ff06067207 */ /* 0x000fe40000800000 */
[----:B------:R-:W-:Y:S01]  /*8030*/  LOP3.LUT R5, R5, R14, RZ, 0x3c, !PT ;  /* 0x0000000e05057212 */ /* 0x000fe200078e3cff */
[----:B------:R0:W-:Y:S02]  /*8040*/  UTMALDG.3D [UR8], [UR4], desc[UR6] ;  /* 0x00000608040075b4 */ /* 0x0001e40008011000 */
[----:B0-----:R-:W-:Y:S01]  /*8050*/  UMOV UR8, UR15 ;  /* 0x0000000f00087c82 */ /* 0x001fe20008000000 */
[----:B------:R-:W-:-:S02]  /*8060*/  UMOV UR11, UR19 ;  /* 0x00000013000b7c82 */ /* 0x000fc40008000000 */
[----:B------:R0:W-:Y:S02]  /*8070*/  UTMALDG.3D [UR8], [UR24], desc[UR6] ;  /* 0x00000608180075b4 */ /* 0x0001e40008011000 */
[----:B0-----:R-:W-:Y:S05]  /*8080*/  @P3 BRA `(.L_x_167) ;  /* 0xfffffffc00483947 */ /* 0x001fea000383ffff */
.L_x_163:
[----:B------:R-:W-:Y:S05]  /*8090*/  BSYNC B1 ;  /* 0x0000000000017941 */ /* 0x000fea0003800000 */
.L_x_162:
[----:B------:R-:W-:Y:S01]  /*80a0*/  LOP3.LUT P3, RZ, R13, 0xff, RZ, 0xc0, !PT ;  /* 0x000000ff0dff7812 */ /* 0x000fe2000786c0ff */
[----:B------:R-:W-:Y:S01]  /*80b0*/  IMAD.IADD R12, R3, 0x1, R12 ;  /* 0x00000001030c7824 */ /* 0x000fe200078e020c */
[----:B------:R-:W-:Y:S01]  /*80c0*/  IADD3 R16, P4, R16, UR20, RZ ;  /* 0x0000001410107c10 */ /* 0x000fe2000ff9e0ff */
[----:B------:R-:W-:Y:S01]  /*80d0*/  ULDC.64 UR4, c[0x0][0x650] ;  /* 0x0001940000047ab9 */ /* 0x000fe20000000a00 */
[----:B------:R-:W-:Y:S01]  /*80e0*/  BSSY B1, `(.L_x_168) ;  /* 0x000006a000017945 */ /* 0x000fe20003800000 */
[----:B------:R-:W-:Y:S01]  /*80f0*/  IMAD.MOV.U32 R9, RZ, RZ, -0x1 ;  /* 0xffffffffff097424 */ /* 0x000fe200078e00ff */
[----:B------:R-:W-:Y:S01]  /*8100*/  ISETP.GT.U32.AND P1, PT, R12, 0x2, PT ;  /* 0x000000020c00780c */ /* 0x000fe20003f24070 */
[----:B------:R-:W-:Y:S01]  /*8110*/  IMAD.MOV.U32 R8, RZ, RZ, -0x1 ;  /* 0xffffffffff087424 */ /* 0x000fe200078e00ff */
[----:B------:R-:W-:Y:S02]  /*8120*/  IADD3.X R17, R17, UR13, RZ, P4, !PT ;  /* 0x0000000d11117c10 */ /* 0x000fe4000a7fe4ff */
[----:B------:R-:W-:-:S02]  /*8130*/  ISETP.LT.U32.AND P1, PT, R3, 0x3, P1 ;  /* 0x000000030300780c */ /* 0x000fc40000f21070 */
[----:B------:R-:W-:Y:S01]  /*8140*/  PRMT R13, RZ, 0x7610, R13 ;  /* 0x00007610ff0d7816 */ /* 0x000fe2000000000d */
[----:B------:R-:W0:Y:S01]  /*8150*/  @P3 S2R R5, SR_CgaCtaId ;  /* 0x0000000000053919 */ /* 0x000e220000008800 */
[----:B------:R-:W-:-:S04]  /*8160*/  @P3 MOV R4, 0x400 ;  /* 0x0000040000043802 */ /* 0x000fc80000000f00 */
[----:B0-----:R-:W-:Y:S01]  /*8170*/  @P3 LEA R6, R5, R4, 0x18 ;  /* 0x0000000405063211 */ /* 0x001fe200078ec0ff */
[----:B------:R-:W-:-:S03]  /*8180*/  IMAD.WIDE.U32 R4, R12, -0x55555555, RZ ;  /* 0xaaaaaaab0c047825 */ /* 0x000fc600078e00ff */
[----:B------:R0:W-:Y:S01]  /*8190*/  @P3 SYNCS.ARRIVE.TRANS64.A1T0 RZ, [R6+URZ+0x48], RZ ;  /* 0x000048ff06ff39a7 */ /* 0x0001e2000810003f */
[----:B------:R-:W-:Y:S02]  /*81a0*/  ISETP.GE.U32.AND P3, PT, R3, 0x3, PT ;  /* 0x000000030300780c */ /* 0x000fe40003f66070 */
[----:B------:R-:W-:Y:S02]  /*81b0*/  SHF.R.U32.HI R7, RZ, 0x1, R5 ;  /* 0x00000001ff077819 */ /* 0x000fe40000011605 */
[----:B------:R-:W-:Y:S02]  /*81c0*/  SEL R5, RZ, 0x1, !P1 ;  /* 0x00000001ff057807 */ /* 0x000fe40004800000 */
[----:B------:R-:W-:Y:S01]  /*81d0*/  ISETP.GE.U32.AND P1, PT, R16, UR4, PT ;  /* 0x0000000410007c0c */ /* 0x000fe2000bf26070 */
[----:B------:R-:W-:Y:S01]  /*81e0*/  IMAD R12, R7, -0x3, R12 ;  /* 0xfffffffd070c7824 */ /* 0x000fe200078e020c */
[----:B------:R-:W-:Y:S02]  /*81f0*/  LOP3.LUT R0, R0, R5, RZ, 0x3c, !PT ;  /* 0x0000000500007212 */ /* 0x000fe400078e3cff */
[----:B------:R-:W-:-:S02]  /*8200*/  ISETP.GE.U32.AND.EX P1, PT, R17, UR5, PT, P1 ;  /* 0x0000000511007c0c */ /* 0x000fc4000bf26110 */
[----:B------:R-:W-:Y:S02]  /*8210*/  PRMT R4, RZ, 0x7610, R4 ;  /* 0x00007610ff047816 */ /* 0x000fe40000000004 */
[----:B------:R-:W-:Y:S01]  /*8220*/  @P3 LOP3.LUT R0, R0, 0x1, R7, 0x78, !PT ;  /* 0x0000000100003812 */ /* 0x000fe200078e7807 */
[----:B------:R-:W-:-:S08]  /*8230*/  IMAD.MOV.U32 R7, RZ, RZ, -0x1 ;  /* 0xffffffffff077424 */ /* 0x000fd000078e00ff */
[----:B0-----:R-:W-:Y:S05]  /*8240*/  @P1 BRA `(.L_x_169) ;  /* 0x00000004004c1947 */ /* 0x001fea0003800000 */
[----:B------:R-:W-:Y:S01]  /*8250*/  ULDC.64 UR4, c[0x0][0x628] ;  /* 0x00018a0000047ab9 */ /* 0x000fe20000000a00 */
[----:B------:R-:W0:Y:S01]  /*8260*/  S2R R15, SR_CTAID.X ;  /* 0x00000000000f7919 */ /* 0x000e220000002500 */
[----:B------:R-:W-:Y:S01]  /*8270*/  ISETP.NE.U32.AND P1, PT, RZ, UR4, PT ;  /* 0x00000004ff007c0c */ /* 0x000fe2000bf25070 */
[----:B------:R-:W-:Y:S01]  /*8280*/  ULDC UR7, c[0x0][0x630] ;  /* 0x00018c0000077ab9 */ /* 0x000fe20000000800 */
[----:B------:R-:W-:Y:S01]  /*8290*/  IMAD.MOV.U32 R4, RZ, RZ, R16 ;  /* 0x000000ffff047224 */ /* 0x000fe200078e0010 */
[----:B------:R-:W1:Y:S01]  /*82a0*/  S2R R14, SR_CTAID.Y ;  /* 0x00000000000e7919 */ /* 0x000e620000002600 */
[----:B------:R-:W-:Y:S01]  /*82b0*/  ISETP.NE.AND.EX P1, PT, RZ, UR5, PT, P1 ;  /* 0x00000005ff007c0c */ /* 0x000fe2000bf25310 */
[----:B------:R-:W-:-:S12]  /*82c0*/  IMAD.MOV.U32 R5, RZ, RZ, R17 ;  /* 0x000000ffff057224 */ /* 0x000fd800078e0011 */
[----:B------:R-:W-:Y:S05]  /*82d0*/  @!P1 BRA `(.L_x_170) ;  /* 0x0000000000289947 */ /* 0x000fea0003800000 */
[----:B------:R-:W-:Y:S02]  /*82e0*/  ULDC UR6, c[0x0][0x634] ;  /* 0x00018d0000067ab9 */ /* 0x000fe40000000800 */
[----:B------:R-:W-:-:S05]  /*82f0*/  IADD3 R9, P1, R16, UR6, RZ ;  /* 0x0000000610097c10 */ /* 0x000fca000ff3e0ff */
[----:B------:R-:W-:-:S04]  /*8300*/  IMAD.X R21, RZ, RZ, R17, P1 ;  /* 0x000000ffff157224 */ /* 0x000fc800008e0611 */
[----:B------:R-:W-:-:S04]  /*8310*/  IMAD.WIDE.U32 R6, R21, UR4, RZ ;  /* 0x0000000415067c25 */ /* 0x000fc8000f8e00ff */
[----:B------:R-:W-:-:S04]  /*8320*/  IMAD.WIDE.U32 R6, P1, R9, UR5, R6 ;  /* 0x0000000509067c25 */ /* 0x000fc8000f820006 */
[----:B------:R-:W-:-:S04]  /*8330*/  IMAD.WIDE.U32 R8, R9, UR4, RZ ;  /* 0x0000000409087c25 */ /* 0x000fc8000f8e00ff */
[----:B------:R-:W-:Y:S01]  /*8340*/  IMAD.X R5, RZ, RZ, RZ, P1 ;  /* 0x000000ffff057224 */ /* 0x000fe200008e06ff */
[----:B------:R-:W-:Y:S01]  /*8350*/  IADD3 RZ, P1, R9, R6, RZ ;  /* 0x0000000609ff7210 */ /* 0x000fe20007f3e0ff */
[----:B------:R-:W-:-:S04]  /*8360*/  IMAD.MOV.U32 R4, RZ, RZ, R7 ;  /* 0x000000ffff047224 */ /* 0x000fc800078e0007 */
[----:B------:R-:W-:-:S08]  /*8370*/  IMAD.WIDE.U32.X R4, R21, UR5, R4, P1 ;  /* 0x0000000515047c25 */ /* 0x000fd000088e0404 */
.L_x_170:
[--C-:B------:R-:W-:Y:S01]  /*8380*/  SHF.R.U64 R8, R4, UR7, R5.reuse ;  /* 0x0000000704087c19 */ /* 0x100fe20008001205 */
[----:B------:R-:W-:Y:S01]  /*8390*/  ULDC.64 UR4, c[0x0][0x620] ;  /* 0x0001880000047ab9 */ /* 0x000fe20000000a00 */
[----:B------:R-:W-:Y:S01]  /*83a0*/  SHF.R.U32.HI R4, RZ, UR7, R5 ;  /* 0x00000007ff047c19 */ /* 0x000fe20008011605 */
[----:B------:R-:W2:Y:S01]  /*83b0*/  LDC R24, c[0x0][0x144] ;  /* 0x00005100ff187b82 */ /* 0x000ea20000000800 */
[----:B------:R-:W-:Y:S01]  /*83c0*/  IADD3 R7, P1, RZ, -R8, RZ ;  /* 0x80000008ff077210 */ /* 0x000fe20007f3e0ff */
[----:B------:R-:W-:Y:S01]  /*83d0*/  ULDC.64 UR8, c[0x0][0x640] ;  /* 0x0001900000087ab9 */ /* 0x000fe20000000a00 */
[----:B0-----:R-:W-:Y:S01]  /*83e0*/  I2FP.F32.U32 R9, R15 ;  /* 0x0000000f00097245 */ /* 0x001fe20000201000 */
[----:B------:R-:W-:Y:S02]  /*83f0*/  ULDC UR6, c[0x0][0x608] ;  /* 0x0001820000067ab9 */ /* 0x000fe40000000800 */
[----:B------:R-:W-:Y:S01]  /*8400*/  IMAD.X R4, RZ, RZ, ~R4, P1 ;  /* 0x000000ffff047224 */ /* 0x000fe200008e0e04 */
[----:B------:R-:W-:Y:S01]  /*8410*/  ISETP.NE.U32.AND P1, PT, RZ, UR8, PT ;  /* 0x00000008ff007c0c */ /* 0x000fe2000bf25070 */
[----:B------:R-:W0:Y:S02]  /*8420*/  LDC R21, c[0x0][0x148] ;  /* 0x00005200ff157b82 */ /* 0x000e240000000800 */
[----:B------:R-:W-:Y:S01]  /*8430*/  IMAD R6, R4, UR4, RZ ;  /* 0x0000000404067c24 */ /* 0x000fe2000f8e02ff */
[----:B------:R-:W-:Y:S01]  /*8440*/  ISETP.NE.AND.EX P1, PT, RZ, UR9, PT, P1 ;  /* 0x00000009ff007c0c */ /* 0x000fe2000bf25310 */
[----:B------:R-:W-:Y:S01]  /*8450*/  IMAD.WIDE.U32 R4, R7, UR4, R16 ;  /* 0x0000000407047c25 */ /* 0x000fe2000f8e0010 */
[----:B------:R-:W-:-:S03]  /*8460*/  ULDC UR4, c[0x0][0x150] ;  /* 0x0000540000047ab9 */ /* 0x000fc60000000800 */
[----:B------:R-:W-:Y:S02]  /*8470*/  IMAD R7, R7, UR5, R6 ;  /* 0x0000000507077c24 */ /* 0x000fe4000f8e0206 */
[----:B------:R-:W-:Y:S01]  /*8480*/  FMUL R6, R9, UR4 ;  /* 0x0000000409067c20 */ /* 0x000fe20008400000 */
[----:B------:R-:W-:Y:S01]  /*8490*/  ULDC UR4, c[0x0][0x618] ;  /* 0x0001860000047ab9 */ /* 0x000fe20000000800 */
[----:B------:R-:W-:Y:S01]  /*84a0*/  ULDC UR5, c[0x0][0x154] ;  /* 0x0000550000057ab9 */ /* 0x000fe20000000800 */
[----:B------:R-:W-:-:S03]  /*84b0*/  IMAD.IADD R5, R5, 0x1, R7 ;  /* 0x0000000105057824 */ /* 0x000fc600078e0207 */
[----:B------:R-:W3:Y:S02]  /*84c0*/  F2I.U32.TRUNC.NTZ R6, R6 ;  /* 0x0000000600067305 */ /* 0x000ee4000020f000 */
[----:B------:R-:W-:Y:S02]  /*84d0*/  SHF.R.U64 R9, R4, UR4, R5 ;  /* 0x0000000404097c19 */ /* 0x000fe40008001205 */
[----:B-1----:R-:W-:-:S05]  /*84e0*/  I2FP.F32.U32 R4, R14 ;  /* 0x0000000e00047245 */ /* 0x002fca0000201000 */
[----:B------:R-:W-:Y:S01]  /*84f0*/  FMUL R22, R4, UR5 ;  /* 0x0000000504167c20 */ /* 0x000fe20008400000 */
[----:B------:R-:W-:Y:S01]  /*8500*/  SHF.R.U32.HI R4, RZ, UR4, R5 ;  /* 0x00000004ff047c19 */ /* 0x000fe20008011605 */
[----:B------:R-:W-:-:S03]  /*8510*/  ULDC UR4, c[0x0][0x658] ;  /* 0x0001960000047ab9 */ /* 0x000fc60000000800 */
[--C-:B------:R-:W-:Y:S01]  /*8520*/  SHF.R.U64 R20, R9, UR6, R4.reuse ;  /* 0x0000000609147c19 */ /* 0x100fe20008001204 */
[----:B------:R-:W1:Y:S01]  /*8530*/  F2I.U32.TRUNC.NTZ R22, R22 ;  /* 0x0000001600167305 */ /* 0x000e62000020f000 */
[----:B------:R-:W-:Y:S01]  /*8540*/  SHF.R.U32.HI R5, RZ, UR6, R4 ;  /* 0x00000006ff057c19 */ /* 0x000fe20008011604 */
[----:B---3--:R-:W-:-:S03]  /*8550*/  IMAD.MOV R6, RZ, RZ, -R6 ;  /* 0x000000ffff067224 */ /* 0x008fc600078e0a06 */
[----:B------:R-:W-:Y:S01]  /*8560*/  SHF.R.U64 R18, R20, UR4, R5 ;  /* 0x0000000414127c19 */ /* 0x000fe20008001205 */
[----:B--2---:R-:W-:Y:S01]  /*8570*/  IMAD R15, R24, R6, R15 ;  /* 0x00000006180f7224 */ /* 0x004fe200078e020f */
[----:B------:R-:W-:-:S03]  /*8580*/  SHF.R.U32.HI R23, RZ, UR4, R5 ;  /* 0x00000004ff177c19 */ /* 0x000fc60008011605 */
[----:B------:R-:W-:Y:S02]  /*8590*/  IMAD.MOV.U32 R4, RZ, RZ, R18 ;  /* 0x000000ffff047224 */ /* 0x000fe400078e0012 */
[----:B------:R-:W-:Y:S01]  /*85a0*/  IMAD.MOV.U32 R5, RZ, RZ, R23 ;  /* 0x000000ffff057224 */ /* 0x000fe200078e0017 */
[----:B-1----:R-:W-:Y:S06]  /*85b0*/  @!P1 BRA `(.L_x_171) ;  /* 0x0000000000289947 */ /* 0x002fec0003800000 */
[----:B------:R-:W-:Y:S02]  /*85c0*/  ULDC UR4, c[0x0][0x64c] ;  /* 0x0001930000047ab9 */ /* 0x000fe40000000800 */
[----:B------:R-:W-:-:S05]  /*85d0*/  IADD3 R5, P1, R18, UR4, RZ ;  /* 0x0000000412057c10 */ /* 0x000fca000ff3e0ff */
[----:B------:R-:W-:-:S04]  /*85e0*/  IMAD.X R23, RZ, RZ, R23, P1 ;  /* 0x000000ffff177224 */ /* 0x000fc800008e0617 */
[----:B------:R-:W-:-:S04]  /*85f0*/  IMAD.WIDE.U32 R6, R23, UR8, RZ ;  /* 0x0000000817067c25 */ /* 0x000fc8000f8e00ff */
[----:B------:R-:W-:-:S04]  /*8600*/  IMAD.WIDE.U32 R6, P1, R5, UR9, R6 ;  /* 0x0000000905067c25 */ /* 0x000fc8000f820006 */
[----:B------:R-:W-:-:S04]  /*8610*/  IMAD.WIDE.U32 R4, R5, UR8, RZ ;  /* 0x0000000805047c25 */ /* 0x000fc8000f8e00ff */
[----:B------:R-:W-:Y:S01]  /*8620*/  IMAD.MOV.U32 R4, RZ, RZ, R7 ;  /* 0x000000ffff047224 */ /* 0x000fe200078e0007 */
[----:B------:R-:W-:Y:S01]  /*8630*/  IADD3 RZ, P3, R5, R6, RZ ;  /* 0x0000000605ff7210 */ /* 0x000fe20007f7e0ff */
[----:B------:R-:W-:-:S04]  /*8640*/  IMAD.X R5, RZ, RZ, RZ, P1 ;  /* 0x000000ffff057224 */ /* 0x000fc800008e06ff */
[----:B------:R-:W-:-:S08]  /*8650*/  IMAD.WIDE.U32.X R4, R23, UR9, R4, P3 ;  /* 0x0000000917047c25 */ /* 0x000fd000098e0404 */
.L_x_171:
[----:B------:R-:W-:Y:S01]  /*8660*/  ISETP.NE.AND P1, PT, R2, 0x1, PT ;  /* 0x000000010200780c */ /* 0x000fe20003f25270 */
[----:B------:R-:W-:Y:S01]  /*8670*/  ULDC UR4, c[0x0][0x648] ;  /* 0x0001920000047ab9 */ /* 0x000fe20000000800 */
[----:B------:R-:W-:Y:S01]  /*8680*/  LOP3.LUT R20, R20, UR17, RZ, 0xc0, !PT ;  /* 0x0000001114147c12 */ /* 0x000fe2000f8ec0ff */
[----:B------:R-:W-:Y:S01]  /*8690*/  IMAD.MOV R22, RZ, RZ, -R22 ;  /* 0x000000ffff167224 */ /* 0x000fe200078e0a16 */
[----:B------:R-:W-:Y:S01]  /*86a0*/  SHF.R.U64 R5, R4, UR4, R5 ;  /* 0x0000000404057c19 */ /* 0x000fe20008001205 */
[----:B------:R-:W-:Y:S01]  /*86b0*/  ULDC UR4, c[0x0][0x638] ;  /* 0x00018e0000047ab9 */ /* 0x000fe20000000800 */
[----:B------:R-:W-:Y:S01]  /*86c0*/  LOP3.LUT R9, R9, UR16, RZ, 0xc0, !PT ;  /* 0x0000001009097c12 */ /* 0x000fe2000f8ec0ff */
[----:B------:R-:W-:Y:S01]  /*86d0*/  ULDC UR5, c[0x0][0x610] ;  /* 0x0001840000057ab9 */ /* 0x000fe20000000800 */
[----:B------:R-:W-:Y:S02]  /*86e0*/  IMAD.MOV.U32 R4, RZ, RZ, 0x1 ;  /* 0x00000001ff047424 */ /* 0x000fe400078e00ff */
[----:B------:R-:W-:-:S02]  /*86f0*/  IMAD.MOV R7, RZ, RZ, -R5 ;  /* 0x000000ffff077224 */ /* 0x000fc400078e0a05 */
[----:B------:R-:W-:Y:S02]  /*8700*/  IMAD R20, R5, UR18, R20 ;  /* 0x0000001205147c24 */ /* 0x000fe4000f8e0214 */
[----:B0-----:R-:W-:Y:S02]  /*8710*/  @P1 IMAD R15, R21, R22, R14 ;  /* 0x00000016150f1224 */ /* 0x001fe400078e020e */
[----:B------:R-:W-:Y:S01]  /*8720*/  IMAD R18, R7, UR4, R18 ;  /* 0x0000000407127c24 */ /* 0x000fe2000f8e0212 */
[----:B------:R-:W-:Y:S01]  /*8730*/  ULDC UR4, c[0x0][0x600] ;  /* 0x0001800000047ab9 */ /* 0x000fe20000000800 */
[----:B------:R-:W-:Y:S02]  /*8740*/  IMAD R15, R20, UR5, R15 ;  /* 0x00000005140f7c24 */ /* 0x000fe4000f8e020f */
[----:B------:R-:W-:-:S05]  /*8750*/  IMAD R18, R18, UR4, R9 ;  /* 0x0000000412127c24 */ /* 0x000fca000f8e0209 */
[----:B------:R-:W-:Y:S02]  /*8760*/  SEL R9, R18, R15, !P1 ;  /* 0x0000000f12097207 */ /* 0x000fe40004800000 */
[----:B------:R-:W-:-:S07]  /*8770*/  SEL R7, R15, R18, !P1 ;  /* 0x000000120f077207 */ /* 0x000fce0004800000 */
.L_x_169:
[----:B------:R-:W-:Y:S05]  /*8780*/  BSYNC B1 ;  /* 0x0000000000017941 */ /* 0x000fea0003800000 */
.L_x_168:
[----:B------:R-:W-:-:S13]  /*8790*/  LOP3.LUT P1, RZ, R4, 0xff, RZ, 0xc0, !PT ;  /* 0x000000ff04ff7812 */ /* 0x000fda000782c0ff */
[----:B------:R-:W-:Y:S05]  /*87a0*/  @P1 BRA `(.L_x_172) ;  /* 0xfffffff4004c1947 */ /* 0x000fea000383ffff */
[----:B------:R-:W-:Y:S05]  /*87b0*/  BSYNC B0 ;  /* 0x0000000000007941 */ /* 0x000fea0003800000 */
.L_x_160:
[----:B------:R-:W-:-:S03]  /*87c0*/  UMOV UR4, 0xffffffff ;  /* 0xffffffff00047882 */ /* 0x000fc60000000000 */
[----:B------:R-:W-:Y:S05]  /*87d0*/  BRA.DIV UR4, `(.L_x_173) ;  /* 0x0000000204f47947 */ /* 0x000fea000b800000 */
[----:B------:R-:W-:-:S13]  /*87e0*/  ELECT P6, URZ, PT ;  /* 0x00000000003f782f */ /* 0x000fda00038c0000 */
.L_x_186:
[----:B------:R-:W-:Y:S04]  /*87f0*/  BSSY B0, `(.L_x_174) ;  /* 0x0000022000007945 */ /* 0x000fe80003800000 */
[----:B------:R-:W-:Y:S05]  /*8800*/  @!P6 BRA `(.L_x_175) ;  /* 0x000000000080e947 */ /* 0x000fea0003800000 */
[----:B------:R-:W-:-:S04]  /*8810*/  LOP3.LUT R19, R19, 0x2, RZ, 0xfc, !PT ;  /* 0x0000000213137812 */ /* 0x000fc800078efcff */
[----:B------:R-:W-:-:S13]  /*8820*/  ISETP.NE.AND P0, PT, R19, 0x3, PT ;  /* 0x000000031300780c */ /* 0x000fda0003f05270 */
[----:B------:R-:W-:Y:S05]  /*8830*/  @!P0 BRA `(.L_x_176) ;  /* 0x0000000000048947 */ /* 0x000fea0003800000 */
[----:B------:R-:W-:Y:S01]  /*8840*/  BPT.TRAP 0x1 ;  /* 0x000000040000795c */ /* 0x000fe20000300000 */
.L_x_176:
[----:B------:R-:W0:Y:S01]  /*8850*/  S2R R3, SR_CgaCtaId ;  /* 0x0000000000037919 */ /* 0x000e220000008800 */
[----:B------:R-:W-:-:S04]  /*8860*/  MOV R2, 0x400 ;  /* 0x0000040000027802 */ /* 0x000fc80000000f00 */
[----:B0-----:R-:W-:Y:S02]  /*8870*/  LEA R3, R3, R2, 0x18 ;  /* 0x0000000203037211 */ /* 0x001fe400078ec0ff */
[----:B------:R-:W-:-:S03]  /*8880*/  SHF.L.U32 R2, R0, 0x1f, RZ ;  /* 0x0000001f00027819 */ /* 0x000fc600000006ff */
[----:B------:R-:W-:-:S04]  /*8890*/  VIADD R3, R3, 0x18 ;  /* 0x0000001803037836 */ /* 0x000fc80000000000 */
[C---:B------:R-:W-:Y:S02]  /*88a0*/  IMAD R7, R12.reuse, 0x8, R3 ;  /* 0x000000080c077824 */ /* 0x040fe400078e0203 */
[----:B------:R-:W-:Y:S02]  /*88b0*/  VIADD R12, R12, 0x1 ;  /* 0x000000010c0c7836 */ /* 0x000fe40000000000 */
[----:B------:R-:W0:Y:S03]  /*88c0*/  SYNCS.PHASECHK.TRANS64.TRYWAIT P0, [R7+URZ], R2 ;  /* 0x00000002070075a7 */ /* 0x000e26000800017f */
[----:B------:R-:W-:-:S04]  /*88d0*/  ISETP.NE.AND P1, PT, R12, 0x3, PT ;  /* 0x000000030c00780c */ /* 0x000fc80003f25270 */
[----:B------:R-:W-:Y:S02]  /*88e0*/  SEL R5, RZ, 0x1, P1 ;  /* 0x00000001ff057807 */ /* 0x000fe40000800000 */
[----:B------:R-:W-:Y:S02]  /*88f0*/  SEL R12, R12, RZ, P1 ;  /* 0x000000ff0c0c7207 */ /* 0x000fe40000800000 */
[----:B------:R-:W-:-:S03]  /*8900*/  LOP3.LUT R5, R0, R5, RZ, 0x3c, !PT ;  /* 0x0000000500057212 */ /* 0x000fc600078e3cff */
[----:B------:R-:W-:Y:S01]  /*8910*/  IMAD R9, R12, 0x8, R3 ;  /* 0x000000080c097824 */ /* 0x000fe200078e0203 */
[----:B------:R-:W-:Y:S01]  /*8920*/  SHF.L.U32 R4, R5, 0x1f, RZ ;  /* 0x0000001f05047819 */ /* 0x000fe200000006ff */
[----:B0-----:R-:W-:Y:S06]  /*8930*/  @!P0 BRA `(.L_x_177) ;  /* 0x0000000000bc8947 */ /* 0x001fec0003800000 */
.L_x_187:
[----:B------:R-:W1:Y:S01]  /*8940*/  SYNCS.PHASECHK.TRANS64.TRYWAIT P0, [R9+URZ], R4 ;  /* 0x00000004090075a7 */ /* 0x000e62000800017f */
[----:B------:R-:W-:-:S05]  /*8950*/  VIADD R0, R12, 0x1 ;  /* 0x000000010c007836 */ /* 0x000fca0000000000 */
[----:B------:R-:W-:-:S04]  /*8960*/  ISETP.NE.AND P1, PT, R0, 0x3, PT ;  /* 0x000000030000780c */ /* 0x000fc80003f25270 */
[----:B0-----:R-:W-:Y:S02]  /*8970*/  SEL R2, RZ, 0x1, P1 ;  /* 0x00000001ff027807 */ /* 0x001fe40000800000 */
[----:B------:R-:W-:Y:S02]  /*8980*/  SEL R0, R0, RZ, P1 ;  /* 0x000000ff00007207 */ /* 0x000fe40000800000 */
[----:B------:R-:W-:Y:S01]  /*8990*/  LOP3.LUT R2, R5, R2, RZ, 0x3c, !PT ;  /* 0x0000000205027212 */ /* 0x000fe200078e3cff */
[----:B-1----:R-:W-:Y:S06]  /*89a0*/  @!P0 BRA `(.L_x_178) ;  /* 0x0000000000b48947 */ /* 0x002fec0003800000 */
.L_x_188:
[----:B------:R-:W-:Y:S01]  /*89b0*/  IMAD R3, R0, 0x8, R3 ;  /* 0x0000000800037824 */ /* 0x000fe200078e0203 */
[----:B------:R-:W-:-:S07]  /*89c0*/  SHF.L.U32 R0, R2, 0x1f, RZ ;  /* 0x0000001f02007819 */ /* 0x000fce00000006ff */
.L_x_179:
[----:B-1----:R1:W2:Y:S02]  /*89d0*/  SYNCS.PHASECHK.TRANS64.TRYWAIT P0, [R3+URZ], R0 ;  /* 0x00000000030075a7 */ /* 0x0022a4000800017f */
[----:B--2---:R-:W-:Y:S05]  /*89e0*/  @!P0 NANOSLEEP.SYNCS 0x989680 ;  /* 0x009896800000895d */ /* 0x004fea0003900000 */
[----:B------:R-:W2:Y:S02]  /*89f0*/  @!P0 SYNCS.PHASECHK.TRANS64 P0, [R3+URZ], R0 ;  /* 0x00000000030085a7 */ /* 0x000ea4000800007f */
[----:B--2---:R-:W-:Y:S05]  /*8a00*/  @!P0 BRA `(.L_x_179) ;  /* 0xfffffffc00f08947 */ /* 0x004fea000383ffff */
.L_x_175:
[----:B------:R-:W-:Y:S05]  /*8a10*/  BSYNC B0 ;  /* 0x0000000000007941 */ /* 0x000fea0003800000 */
.L_x_174:
[----:B------:R-:W-:Y:S05]  /*8a20*/  EXIT ;  /* 0x000000000000794d */ /* 0x000fea0003800000 */
.L_x_17:
[----:B---3--:R3:W4:Y:S02]  /*8a30*/  SYNCS.PHASECHK.TRANS64.TRYWAIT P1, [R3+URZ], R0 ;  /* 0x00000000030075a7 */ /* 0x008724000802017f */
[----:B----4-:R-:W-:Y:S05]  /*8a40*/  @!P1 NANOSLEEP.SYNCS 0x989680 ;  /* 0x009896800000995d */ /* 0x010fea0003900000 */
[----:B------:R-:W4:Y:S02]  /*8a50*/  @!P1 SYNCS.PHASECHK.TRANS64 P1, [R3+URZ], R0 ;  /* 0x00000000030095a7 */ /* 0x000f24000802007f */
[----:B----4-:R-:W-:Y:S05]  /*8a60*/  @!P1 BRA `(.L_x_17) ;  /* 0xfffffffc00f09947 */ /* 0x010fea000383ffff */
[----:B------:R-:W-:Y:S05]  /*8a70*/  BRA `(.L_x_16) ;  /* 0xffffff8400e07947 */ /* 0x000fea000383ffff */
.L_x_22:
[----:B-1----:R-:W-:-:S04]  /*8a80*/  IMAD.U32 R4, RZ, RZ, UR8 ;  /* 0x00000008ff047e24 */ /* 0x002fc8000f8e00ff */
[----:B------:R1:W2:Y:S03]  /*8a90*/  SYNCS.PHASECHK.TRANS64.TRYWAIT P1, [R4+URZ], R3 ;  /* 0x00000003040075a7 */ /* 0x0002a6000802017f */
[----:B--2---:R-:W-:Y:S05]  /*8aa0*/  @!P1 NANOSLEEP.SYNCS 0x989680 ;  /* 0x009896800000995d */ /* 0x004fea0003900000 */
[----:B------:R-:W2:Y:S02]  /*8ab0*/  @!P1 SYNCS.PHASECHK.TRANS64 P1, [R4+URZ], R3 ;  /* 0x00000003040095a7 */ /* 0x000ea4000802007f */
[----:B--2---:R-:W-:Y:S05]  /*8ac0*/  @!P1 BRA `(.L_x_22) ;  /* 0xfffffffc00ec9947 */ /* 0x004fea000383ffff */
[----:B------:R-:W-:Y:S05]  /*8ad0*/  BRA `(.L_x_21) ;  /* 0xffffff8c00207947 */ /* 0x000fea000383ffff */
.L_x_161:
[----:B------:R-:W-:Y:S01]  /*8ae0*/  BSSY B1, `(.L_x_180) ;  /* 0x0000006000017945 */ /* 0x000fe20003800000 */
[----:B------:R-:W-:-:S07]  /*8af0*/  IMAD.MOV.U32 R15, RZ, RZ, -0x1 ;  /* 0xffffffffff0f7424 */ /* 0x000fce00078e00ff */
[----:B------:R-:W-:Y:S05]  /*8b00*/  WARPSYNC.COLLECTIVE R15, `(.L_x_181) ;  /* 0x000000000f0c7348 */ /* 0x000fea0003c00000 */
[----:B------:R-:W-:Y:S02]  /*8b10*/  ELECT P6, UR62, PT ;  /* 0x00000000003e782f */ /* 0x000fe400038c0000 */
[----:B------:R-:W-:Y:S01]  /*8b20*/  MOV R14, UR62 ;  /* 0x0000003e000e7c02 */ /* 0x000fe20008000f00 */
[----:B------:R-:W-:Y:S10]  /*8b30*/  ENDCOLLECTIVE ;  /* 0x000000000000791b */ /* 0x000ff40003800000 */
.L_x_181:
[----:B------:R-:W-:Y:S05]  /*8b40*/  BSYNC B1 ;  /* 0x0000000000017941 */ /* 0x000fea0003800000 */
.L_x_180:
[----:B------:R-:W-:Y:S05]  /*8b50*/  BRA `(.L_x_182) ;  /* 0xfffffff0006c7947 */ /* 0x000fea000383ffff */
.L_x_164:
[----:B0-----:R0:W1:Y:S02]  /*8b60*/  SYNCS.PHASECHK.TRANS64.TRYWAIT P1, [R14+URZ+0x18], R7 ;  /* 0x000018070e0075a7 */ /* 0x001064000802017f */
[----:B-1----:R-:W-:Y:S05]  /*8b70*/  @!P1 NANOSLEEP.SYNCS 0x989680 ;  /* 0x009896800000995d */ /* 0x002fea0003900000 */
[----:B------:R-:W1:Y:S02]  /*8b80*/  @!P1 SYNCS.PHASECHK.TRANS64 P1, [R14+URZ+0x18], R7 ;  /* 0x000018070e0095a7 */ /* 0x000e64000802007f */
[----:B-1----:R-:W-:Y:S05]  /*8b90*/  @!P1 BRA `(.L_x_164) ;  /* 0xfffffffc00f09947 */ /* 0x002fea000383ffff */
[----:B------:R-:W-:Y:S05]  /*8ba0*/  BRA `(.L_x_183) ;  /* 0xfffffff000a07947 */ /* 0x000fea000383ffff */
.L_x_173:
[----:B------:R-:W-:Y:S01]  /*8bb0*/  BSSY B0, `(.L_x_184) ;  /* 0x0000006000007945 */ /* 0x000fe20003800000 */
[----:B------:R-:W-:-:S07]  /*8bc0*/  IMAD.MOV.U32 R15, RZ, RZ, -0x1 ;  /* 0xffffffffff0f7424 */ /* 0x000fce00078e00ff */
[----:B------:R-:W-:Y:S05]  /*8bd0*/  WARPSYNC.COLLECTIVE R15, `(.L_x_185) ;  /* 0x000000000f0c7348 */ /* 0x000fea0003c00000 */
[----:B------:R-:W-:Y:S02]  /*8be0*/  ELECT P6, UR62, PT ;  /* 0x00000000003e782f */ /* 0x000fe400038c0000 */
[----:B------:R-:W-:Y:S01]  /*8bf0*/  MOV R14, UR62 ;  /* 0x0000003e000e7c02 */ /* 0x000fe20008000f00 */
[----:B------:R-:W-:Y:S10]  /*8c00*/  ENDCOLLECTIVE ;  /* 0x000000000000791b */ /* 0x000ff40003800000 */
.L_x_185:
[----:B------:R-:W-:Y:S05]  /*8c10*/  BSYNC B0 ;  /* 0x0000000000007941 */ /* 0x000fea0003800000 */
.L_x_184:
[----:B------:R-:W-:Y:S05]  /*8c20*/  BRA `(.L_x_186) ;  /* 0xfffffff800f07947 */ /* 0x000fea000383ffff */
.L_x_177:
[----:B0-----:R0:W1:Y:S02]  /*8c30*/  SYNCS.PHASECHK.TRANS64.TRYWAIT P0, [R7+URZ], R2 ;  /* 0x00000002070075a7 */ /* 0x001064000800017f */
[----:B-1----:R-:W-:Y:S05]  /*8c40*/  @!P0 NANOSLEEP.SYNCS 0x989680 ;  /* 0x009896800000895d */ /* 0x002fea0003900000 */
[----:B------:R-:W1:Y:S02]  /*8c50*/  @!P0 SYNCS.PHASECHK.TRANS64 P0, [R7+URZ], R2 ;  /* 0x00000002070085a7 */ /* 0x000e64000800007f */
[----:B-1----:R-:W-:Y:S05]  /*8c60*/  @!P0 BRA `(.L_x_177) ;  /* 0xfffffffc00f08947 */ /* 0x002fea000383ffff */
[----:B------:R-:W-:Y:S05]  /*8c70*/  BRA `(.L_x_187) ;  /* 0xfffffffc00307947 */ /* 0x000fea000383ffff */
.L_x_178:
[----:B0-----:R0:W1:Y:S02]  /*8c80*/  SYNCS.PHASECHK.TRANS64.TRYWAIT P0, [R9+URZ], R4 ;  /* 0x00000004090075a7 */ /* 0x001064000800017f */
[----:B-1----:R-:W-:Y:S05]  /*8c90*/  @!P0 NANOSLEEP.SYNCS 0x989680 ;  /* 0x009896800000895d */ /* 0x002fea0003900000 */
[----:B------:R-:W1:Y:S02]  /*8ca0*/  @!P0 SYNCS.PHASECHK.TRANS64 P0, [R9+URZ], R4 ;  /* 0x00000004090085a7 */ /* 0x000e64000800007f */
[----:B-1----:R-:W-:Y:S05]  /*8cb0*/  @!P0 BRA `(.L_x_178) ;  /* 0xfffffffc00f08947 */ /* 0x002fea000383ffff */
[----:B------:R-:W-:Y:S05]  /*8cc0*/  BRA `(.L_x_188) ;  /* 0xfffffffc00387947 */ /* 0x000fea000383ffff */
.L_x_189:
[----:B------:R-:W-:-:S00]  /*8cd0*/  BRA `(.L_x_189) ;  /* 0xfffffffc00fc7947 */ /* 0x000fc0000383ffff */
[----:B------:R-:W-:-:S00]  /*8ce0*/  NOP ;  /* 0x0000000000007918 */ /* 0x000fc00000000000 */
        /* <DEDUP_REMOVED lines=9> */
.L_x_190:


//--------------------- .nv.global.init           --------------------------
	.section	.nv.global.init,"aw",@progbits
.nv.global.init:
	.type		$str$22,@object
	.size		$str$22,($str$23 - $str$22)
$str$22:
        /*0000*/ 	.byte	0x6b, 0x5f, 0x74, 0x69, 0x6c, 0x65, 0x5f, 0x63, 0x6f, 0x75, 0x6e, 0x74, 0x20, 0x3e, 0x3d, 0x20
        /*0010*/ 	.byte	0x31, 0x00
	.type		$str$23,@object
	.size		$str$23,(__unnamed_1 - $str$23)
$str$23:
        /*0012*/ 	.byte	0x2f, 0x74, 0x6d, 0x70, 0x2f, 0x63, 0x75, 0x74, 0x6c, 0x61, 0x73, 0x73, 0x5f, 0x73, 0x77, 0x65
        /*0022*/ 	.byte	0x65, 0x70, 0x5f, 0x73, 0x72, 0x63, 0x2f, 0x69, 0x6e, 0x63, 0x6c, 0x75, 0x64, 0x65, 0x2f, 0x63
        /*0032*/ 	.byte	0x75, 0x74, 0x6c, 0x61, 0x73, 0x73, 0x2f, 0x67, 0x65, 0x6d, 0x6d, 0x2f, 0x63, 0x6f, 0x6c, 0x6c
        /*0042*/ 	.byte	0x65, 0x63, 0x74, 0x69, 0x76, 0x65, 0x2f, 0x73, 0x6d, 0x39, 0x30, 0x5f, 0x6d, 0x6d, 0x61, 0x5f
        /*0052*/ 	.byte	0x74, 0x6d, 0x61, 0x5f, 0x67, 0x6d, 0x6d, 0x61, 0x5f, 0x73, 0x73, 0x5f, 0x77, 0x61, 0x72, 0x70
        /*0062*/ 	.byte	0x73, 0x70, 0x65, 0x63, 0x69, 0x61, 0x6c, 0x69, 0x7a, 0x65, 0x64, 0x2e, 0x68, 0x70, 0x70, 0x00
	.type		__unnamed_1,@object
	.size		__unnamed_1,(.L_0 - __unnamed_1)
__unnamed_1:
        /*0072*/ 	.byte	0x76, 0x6f, 0x69, 0x64, 0x20, 0x63, 0x75, 0x74, 0x6c, 0x61, 0x73, 0x73, 0x3a, 0x3a, 0x67, 0x65
        /* <DEDUP_REMOVED lines=180> */
        /*0bc2*/ 	.byte	0x79, 0x5d, 0x00
.L_0:


//--------------------- .nv.shared._ZN7cutlass13device_kernelINS_4gemm6kernel13GemmUniversalIN4cute5tupleIJiiiiEEENS1_10collective13CollectiveMmaINS1_34MainloopSm90TmaGmmaWarpSpecializedILi3ENS5_IJNS4_1CILi1EEESB_SB_EEENS1_35KernelTmaWarpSpecializedCooperativeEEENS5_IJNSA_ILi256EEENSA_ILi64EEESG_EEENS_10bfloat16_tENS5_IJlSB_lEEESI_SJ_NS4_8TiledMMAINS4_8MMA_AtomIJNS4_4SM904GMMA27MMA_64x64x16_F32BF16BF16_SSILNSN_5MajorE0ELSP_0ELNSN_7ScaleInE1ELSQ_1EEEEEENS4_6LayoutINS5_IJNSA_ILi2EEESB_SB_EEENS5_IJSB_NSA_ILi0EEESW_EEEEENS5_IJNS4_10UnderscoreESZ_SZ_EEEEENS4_13SM90_TMA_LOADENS4_14ComposedLayoutINS4_7SwizzleILi3ELi4ELi3EEENS4_18smem_ptr_flag_bitsILi16EEENST_INS5_IJNSA_ILi8EEESG_EEENS5_IJSG_SB_EEEEEEEvNS4_8identityES12_S1C_vS1D_EENS_8epilogue10collective6detail29Sm90TmaWarpSpecializedAdapterINS1G_15DefaultEpilogueISI_SJ_SJ_NS1F_6thread17LinearCombinationISI_Li1EffLNS1K_9ScaleType4KindE0ELNS_15FloatRoundStyleE2ESI_EENS1_15EpilogueDefaultEEEEEvvEEEEvNT_6ParamsE --------------------------
	.section	.nv.shared._ZN7cutlass13device_kernelINS_4gemm6kernel13GemmUniversalIN4cute5tupleIJiiiiEEENS1_10collective13CollectiveMmaINS1_34MainloopSm90TmaGmmaWarpSpecializedILi3ENS5_IJNS4_1CILi1EEESB_SB_EEENS1_35KernelTmaWarpSpecializedCooperativeEEENS5_IJNSA_ILi256EEENSA_ILi64EEESG_EEENS_10bfloat16_tENS5_IJlSB_lEEESI_SJ_NS4_8TiledMMAINS4_8MMA_AtomIJNS4_4SM904GMMA27MMA_64x64x16_F32BF16BF16_SSILNSN_5MajorE0ELSP_0ELNSN_7ScaleInE1ELSQ_1EEEEEENS4_6LayoutINS5_IJNSA_ILi2EEESB_SB_EEENS5_IJSB_NSA_ILi0EEESW_EEEEENS5_IJNS4_10UnderscoreESZ_SZ_EEEEENS4_13SM90_TMA_LOADENS4_14ComposedLayoutINS4_7SwizzleILi3ELi4ELi3EEENS4_18smem_ptr_flag_bitsILi16EEENST_INS5_IJNSA_ILi8EEESG_EEENS5_IJSG_SB_EEEEEEEvNS4_8identityES12_S1C_vS1D_EENS_8epilogue10collective6detail29Sm90TmaWarpSpecializedAdapterINS1G_15DefaultEpilogueISI_SJ_SJ_NS1F_6thread17LinearCombinationISI_Li1EffLNS1K_9ScaleType4KindE0ELNS_15FloatRoundStyleE2ESI_EENS1_15EpilogueDefaultEEEEEvvEEEEvNT_6ParamsE,"aw",@nobits
	.sectionflags	@""
	.align	16
	.zero		1024


//--------------------- .nv.shared.reserved.0     --------------------------
	.section	.nv.shared.reserved.0,"aw",@nobits
	.weak		__nv_reservedSMEM_offset_0_alias
	.size		__nv_reservedSMEM_offset_0_alias, 0, 0
	.other		__nv_reservedSMEM_offset_0_alias,@"STO_CUDA_RESERVED_SHARED STV_DEFAULT"
__nv_reservedSMEM_offset_0_alias:
	.zero		0


//--------------------- .nv.global                --------------------------
	.section	.nv.global,"aw",@nobits
.nv.global:
	.type		_ZN40_INTERNAL_6838872a_4_k_cu_805fa676_288644cute1_E,@object
	.size		_ZN40_INTERNAL_6838872a_4_k_cu_805fa676_288644cute1_E,(_ZN40_INTERNAL_6838872a_4_k_cu_805fa676_288644cuda3std3__45__cpo6cbeginE - _ZN40_INTERNAL_6838872a_4_k_cu_805fa676_288644cute1_E)
_ZN40_INTERNAL_6838872a_4_k_cu_805fa676_288644cute1_E:
	.zero		1
	.type		_ZN40_INTERNAL_6838872a_4_k_cu_805fa676_288644cuda3std3__45__cpo6cbeginE,@object
	.size		_ZN40_INTERNAL_6838872a_4_k_cu_805fa676_288644cuda3std3__45__cpo6cbeginE,(_ZN40_INTERNAL_6838872a_4_k_cu_805fa676_288644cuda3std3__48in_placeE - _ZN40_INTERNAL_6838872a_4_k_cu_805fa676_288644cuda3std3__45__cpo6cbeginE)
_ZN40_INTERNAL_6838872a_4_k_cu_805fa676_288644cuda3std3__45__cpo6cbeginE:
	.zero		1
	.type		_ZN40_INTERNAL_6838872a_4_k_cu_805fa676_288644cuda3std3__48in_placeE,@object
	.size		_ZN40_INTERNAL_6838872a_4_k_cu_805fa676_288644cuda3std3__48in_placeE,(_ZN40_INTERNAL_6838872a_4_k_cu_805fa676_288644cuda3std6ranges3__45__cpo9iter_moveE - _ZN40_INTERNAL_6838872a_4_k_cu_805fa676_288644cuda3std3__48in_placeE)
_ZN40_INTERNAL_6838872a_4_k_cu_805fa676_288644cuda3std3__48in_placeE:
	.zero		1
	.type		_ZN40_INTERNAL_6838872a_4_k_cu_805fa676_288644cuda3std6ranges3__45__cpo9iter_moveE,@object
	.size		_ZN40_INTERNAL_6838872a_4_k_cu_805fa676_288644cuda3std6ranges3__45__cpo9iter_moveE,(_ZN40_INTERNAL_6838872a_4_k_cu_805fa676_288644cuda3std3__45__cpo5beginE - _ZN40_INTERNAL_6838872a_4_k_cu_805fa676_288644cuda3std6ranges3__45__cpo9iter_moveE)
_ZN40_INTERNAL_6838872a_4_k_cu_805fa676_288644cuda3std6ranges3__45__cpo9iter_moveE:
	.zero		1
	.type		_ZN40_INTERNAL_6838872a_4_k_cu_805fa676_288644cuda3std3__45__cpo5beginE,@object
	.size		_ZN40_INTERNAL_6838872a_4_k_cu_805fa676_288644cuda3std3__45__cpo5beginE,(_ZN40_INTERNAL_6838872a_4_k_cu_805fa676_288644cuda3std3__442_GLOBAL__N__6838872a_4_k_cu_805fa676_288646ignoreE - _ZN40_INTERNAL_6838872a_4_k_cu_805fa676_288644cuda3std3__45__cpo5beginE)
_ZN40_INTERNAL_6838872a_4_k_cu_805fa676_288644cuda3std3__45__cpo5beginE:
	.zero		1
	.type		_ZN40_INTERNAL_6838872a_4_k_cu_805fa676_288644cuda3std3__442_GLOBAL__N__6838872a_4_k_cu_805fa676_288646ignoreE,@object
	.size		_ZN40_INTERNAL_6838872a_4_k_cu_805fa676_288644cuda3std3__442_GLOBAL__N__6838872a_4_k_cu_805fa676_288646ignoreE,(_ZN40_INTERNAL_6838872a_4_k_cu_805fa676_288644cute7productE - _ZN40_INTERNAL_6838872a_4_k_cu_805fa676_288644cuda3std3__442_GLOBAL__N__6838872a_4_k_cu_805fa676_288646ignoreE)
_ZN40_INTERNAL_6838872a_4_k_cu_805fa676_288644cuda3std3__442_GLOBAL__N__6838872a_4_k_cu_805fa676_288646ignoreE:
	.zero		1
	.type		_ZN40_INTERNAL_6838872a_4_k_cu_805fa676_288644cute7productE,@object
	.size		_ZN40_INTERNAL_6838872a_4_k_cu_805fa676_288644cute7productE,(_ZN40_INTERNAL_6838872a_4_k_cu_805fa676_288644cuda3std3__45__cpo3endE - _ZN40_INTERNAL_6838872a_4_k_cu_805fa676_288644cute7productE)
_ZN40_INTERNAL_6838872a_4_k_cu_805fa676_288644cute7productE:
	.zero		1
	.type		_ZN40_INTERNAL_6838872a_4_k_cu_805fa676_288644cuda3std3__45__cpo3endE,@object
	.size		_ZN40_INTERNAL_6838872a_4_k_cu_805fa676_288644cuda3std3__45__cpo3endE,(_ZN40_INTERNAL_6838872a_4_k_cu_805fa676_288644cuda3std3__419piecewise_constructE - _ZN40_INTERNAL_6838872a_4_k_cu_805fa676_288644cuda3std3__45__cpo3endE)
_ZN40_INTERNAL_6838872a_4_k_cu_805fa676_288644cuda3std3__45__cpo3endE:
	.zero		1
	.type		_ZN40_INTERNAL_6838872a_4_k_cu_805fa676_288644cuda3std3__419piecewise_constructE,@object
	.size		_ZN40_INTERNAL_6838872a_4_k_cu_805fa676_288644cuda3std3__419piecewise_constructE,(_ZN40_INTERNAL_6838872a_4_k_cu_805fa676_288644cuda3std3__45__cpo4cendE - _ZN40_INTERNAL_6838872a_4_k_cu_805fa676_288644cuda3std3__419piecewise_constructE)
_ZN40_INTERNAL_6838872a_4_k_cu_805fa676_288644cuda3std3__419piecewise_constructE:
	.zero		1
	.type		_ZN40_INTERNAL_6838872a_4_k_cu_805fa676_288644cuda3std3__45__cpo4cendE,@object
	.size		_ZN40_INTERNAL_6838872a_4_k_cu_805fa676_288644cuda3std3__45__cpo4cendE,(_ZN40_INTERNAL_6838872a_4_k_cu_805fa676_288644cuda3std6ranges3__45__cpo4swapE - _ZN40_INTERNAL_6838872a_4_k_cu_805fa676_288644cuda3std3__45__cpo4cendE)
_ZN40_INTERNAL_6838872a_4_k_cu_805fa676_288644cuda3std3__45__cpo4cendE:
	.zero		1
	.type		_ZN40_INTERNAL_6838872a_4_k_cu_805fa676_288644cuda3std6ranges3__45__cpo4swapE,@object
	.size		_ZN40_INTERNAL_6838872a_4_k_cu_805fa676_288644cuda3std6ranges3__45__cpo4swapE,(.L_8 - _ZN40_INTERNAL_6838872a_4_k_cu_805fa676_288644cuda3std6ranges3__45__cpo4swapE)
_ZN40_INTERNAL_6838872a_4_k_cu_805fa676_288644cuda3std6ranges3__45__cpo4swapE:
	.zero		1
.L_8:


//--------------------- .nv.constant0._ZN7cutlass13device_kernelINS_4gemm6kernel13GemmUniversalIN4cute5tupleIJiiiiEEENS1_10collective13CollectiveMmaINS1_34MainloopSm90TmaGmmaWarpSpecializedILi3ENS5_IJNS4_1CILi1EEESB_SB_EEENS1_35KernelTmaWarpSpecializedCooperativeEEENS5_IJNSA_ILi256EEENSA_ILi64EEESG_EEENS_10bfloat16_tENS5_IJlSB_lEEESI_SJ_NS4_8TiledMMAINS4_8MMA_AtomIJNS4_4SM904GMMA27MMA_64x64x16_F32BF16BF16_SSILNSN_5MajorE0ELSP_0ELNSN_7ScaleInE1ELSQ_1EEEEEENS4_6LayoutINS5_IJNSA_ILi2EEESB_SB_EEENS5_IJSB_NSA_ILi0EEESW_EEEEENS5_IJNS4_10UnderscoreESZ_SZ_EEEEENS4_13SM90_TMA_LOADENS4_14ComposedLayoutINS4_7SwizzleILi3ELi4ELi3EEENS4_18smem_ptr_flag_bitsILi16EEENST_INS5_IJNSA_ILi8EEESG_EEENS5_IJSG_SB_EEEEEEEvNS4_8identityES12_S1C_vS1D_EENS_8epilogue10collective6detail29Sm90TmaWarpSpecializedAdapterINS1G_15DefaultEpilogueISI_SJ_SJ_NS1F_6thread17LinearCombinationISI_Li1EffLNS1K_9ScaleType4KindE0ELNS_15FloatRoundStyleE2ESI_EENS1_15EpilogueDefaultEEEEEvvEEEEvNT_6ParamsE --------------------------
	.section	.nv.constant0._ZN7cutlass13device_kernelINS_4gemm6kernel13GemmUniversalIN4cute5tupleIJiiiiEEENS1_10collective13CollectiveMmaINS1_34MainloopSm90TmaGmmaWarpSpecializedILi3ENS5_IJNS4_1CILi1EEESB_SB_EEENS1_35KernelTmaWarpSpecializedCooperativeEEENS5_IJNSA_ILi256EEENSA_ILi64EEESG_EEENS_10bfloat16_tENS5_IJlSB_lEEESI_SJ_NS4_8TiledMMAINS4_8MMA_AtomIJNS4_4SM904GMMA27MMA_64x64x16_F32BF16BF16_SSILNSN_5MajorE0ELSP_0ELNSN_7ScaleInE1ELSQ_1EEEEEENS4_6LayoutINS5_IJNSA_ILi2EEESB_SB_EEENS5_IJSB_NSA_ILi0EEESW_EEEEENS5_IJNS4_10UnderscoreESZ_SZ_EEEEENS4_13SM90_TMA_LOADENS4_14ComposedLayoutINS4_7SwizzleILi3ELi4ELi3EEENS4_18smem_ptr_flag_bitsILi16EEENST_INS5_IJNSA_ILi8EEESG_EEENS5_IJSG_SB_EEEEEEEvNS4_8identityES12_S1C_vS1D_EENS_8epilogue10collective6detail29Sm90TmaWarpSpecializedAdapterINS1G_15DefaultEpilogueISI_SJ_SJ_NS1F_6thread17LinearCombinationISI_Li1EffLNS1K_9ScaleType4KindE0ELNS_15FloatRoundStyleE2ESI_EENS1_15EpilogueDefaultEEEEEvvEEEEvNT_6ParamsE,"a",@progbits
	.sectionflags	@""
	.align	4
.nv.constant0._ZN7cutlass13device_kernelINS_4gemm6kernel13GemmUniversalIN4cute5tupleIJiiiiEEENS1_10collective13CollectiveMmaINS1_34MainloopSm90TmaGmmaWarpSpecializedILi3ENS5_IJNS4_1CILi1EEESB_SB_EEENS1_35KernelTmaWarpSpecializedCooperativeEEENS5_IJNSA_ILi256EEENSA_ILi64EEESG_EEENS_10bfloat16_tENS5_IJlSB_lEEESI_SJ_NS4_8TiledMMAINS4_8MMA_AtomIJNS4_4SM904GMMA27MMA_64x64x16_F32BF16BF16_SSILNSN_5MajorE0ELSP_0ELNSN_7ScaleInE1ELSQ_1EEEEEENS4_6LayoutINS5_IJNSA_ILi2EEESB_SB_EEENS5_IJSB_NSA_ILi0EEESW_EEEEENS5_IJNS4_10UnderscoreESZ_SZ_EEEEENS4_13SM90_TMA_LOADENS4_14ComposedLayoutINS4_7SwizzleILi3ELi4ELi3EEENS4_18smem_ptr_flag_bitsILi16EEENST_INS5_IJNSA_ILi8EEESG_EEENS5_IJSG_SB_EEEEEEEvNS4_8identityES12_S1C_vS1D_EENS_8epilogue10collective6detail29Sm90TmaWarpSpecializedAdapterINS1G_15DefaultEpilogueISI_SJ_SJ_NS1F_6thread17LinearCombinationISI_Li1EffLNS1K_9ScaleType4KindE0ELNS_15FloatRoundStyleE2ESI_EENS1_15EpilogueDefaultEEEEEvvEEEEvNT_6ParamsE:
	.zero		1664


//--------------------- SYMBOLS --------------------------

	.type		.nv.reservedSmem.offset0,@object
	.size		.nv.reservedSmem.offset0,0x4
	.type		__assertfail,@function
